//
// Generated by NVIDIA NVVM Compiler
//
// Compiler Build ID: CL-36424714
// Cuda compilation tools, release 13.0, V13.0.88
// Based on NVVM 20.0.0
//

.version 9.0
.target sm_100
.address_size 64

	// .globl	_Z11ReLUForwardPKfPfPhi
.extern .shared .align 16 .b8 sdata[];

.visible .entry _Z11ReLUForwardPKfPfPhi(
	.param .u64 .ptr .align 1 _Z11ReLUForwardPKfPfPhi_param_0,
	.param .u64 .ptr .align 1 _Z11ReLUForwardPKfPfPhi_param_1,
	.param .u64 .ptr .align 1 _Z11ReLUForwardPKfPfPhi_param_2,
	.param .u32 _Z11ReLUForwardPKfPfPhi_param_3
)
{
	.reg .pred 	%p<3>;
	.reg .b16 	%rs<2>;
	.reg .b32 	%r<6>;
	.reg .b32 	%f<3>;
	.reg .b64 	%rd<12>;

	ld.param.u64 	%rd1, [_Z11ReLUForwardPKfPfPhi_param_0];
	ld.param.u64 	%rd2, [_Z11ReLUForwardPKfPfPhi_param_1];
	ld.param.u64 	%rd3, [_Z11ReLUForwardPKfPfPhi_param_2];
	ld.param.u32 	%r2, [_Z11ReLUForwardPKfPfPhi_param_3];
	mov.u32 	%r3, %ctaid.x;
	mov.u32 	%r4, %ntid.x;
	mov.u32 	%r5, %tid.x;
	mad.lo.s32 	%r1, %r3, %r4, %r5;
	setp.ge.s32 	%p1, %r1, %r2;
	@%p1 bra 	$L__BB0_2;
	cvta.to.global.u64 	%rd4, %rd1;
	cvta.to.global.u64 	%rd5, %rd2;
	cvta.to.global.u64 	%rd6, %rd3;
	cvt.s64.s32 	%rd7, %r1;
	mul.wide.s32 	%rd8, %r1, 4;
	add.s64 	%rd9, %rd4, %rd8;
	ld.global.nc.f32 	%f1, [%rd9];
	setp.gt.f32 	%p2, %f1, 0f00000000;
	selp.f32 	%f2, %f1, 0f00000000, %p2;
	add.s64 	%rd10, %rd5, %rd8;
	st.global.f32 	[%rd10], %f2;
	selp.u16 	%rs1, 1, 0, %p2;
	add.s64 	%rd11, %rd6, %rd7;
	st.global.u8 	[%rd11], %rs1;
$L__BB0_2:
	ret;

}
	// .globl	_Z12ReLUBackwardPKfPfPhi
.visible .entry _Z12ReLUBackwardPKfPfPhi(
	.param .u64 .ptr .align 1 _Z12ReLUBackwardPKfPfPhi_param_0,
	.param .u64 .ptr .align 1 _Z12ReLUBackwardPKfPfPhi_param_1,
	.param .u64 .ptr .align 1 _Z12ReLUBackwardPKfPfPhi_param_2,
	.param .u32 _Z12ReLUBackwardPKfPfPhi_param_3
)
{
	.reg .pred 	%p<2>;
	.reg .b16 	%rs<3>;
	.reg .b32 	%r<6>;
	.reg .b32 	%f<4>;
	.reg .b64 	%rd<12>;

	ld.param.u64 	%rd1, [_Z12ReLUBackwardPKfPfPhi_param_0];
	ld.param.u64 	%rd2, [_Z12ReLUBackwardPKfPfPhi_param_1];
	ld.param.u64 	%rd3, [_Z12ReLUBackwardPKfPfPhi_param_2];
	ld.param.u32 	%r2, [_Z12ReLUBackwardPKfPfPhi_param_3];
	mov.u32 	%r3, %ctaid.x;
	mov.u32 	%r4, %ntid.x;
	mov.u32 	%r5, %tid.x;
	mad.lo.s32 	%r1, %r3, %r4, %r5;
	setp.ge.s32 	%p1, %r1, %r2;
	@%p1 bra 	$L__BB1_2;
	cvta.to.global.u64 	%rd4, %rd1;
	cvta.to.global.u64 	%rd5, %rd3;
	cvta.to.global.u64 	%rd6, %rd2;
	cvt.s64.s32 	%rd7, %r1;
	mul.wide.s32 	%rd8, %r1, 4;
	add.s64 	%rd9, %rd4, %rd8;
	ld.global.nc.f32 	%f1, [%rd9];
	add.s64 	%rd10, %rd5, %rd7;
	ld.global.nc.u8 	%rs1, [%rd10];
	cvt.u16.u8 	%rs2, %rs1;
	cvt.rn.f32.u16 	%f2, %rs2;
	mul.f32 	%f3, %f1, %f2;
	add.s64 	%rd11, %rd6, %rd8;
	st.global.f32 	[%rd11], %f3;
$L__BB1_2:
	ret;

}
	// .globl	_Z14SigmoidForwardPKfPfi
.visible .entry _Z14SigmoidForwardPKfPfi(
	.param .u64 .ptr .align 1 _Z14SigmoidForwardPKfPfi_param_0,
	.param .u64 .ptr .align 1 _Z14SigmoidForwardPKfPfi_param_1,
	.param .u32 _Z14SigmoidForwardPKfPfi_param_2
)
{
	.reg .pred 	%p<2>;
	.reg .b32 	%r<8>;
	.reg .b32 	%f<15>;
	.reg .b64 	%rd<8>;

	ld.param.u64 	%rd1, [_Z14SigmoidForwardPKfPfi_param_0];
	ld.param.u64 	%rd2, [_Z14SigmoidForwardPKfPfi_param_1];
	ld.param.u32 	%r2, [_Z14SigmoidForwardPKfPfi_param_2];
	mov.u32 	%r3, %ctaid.x;
	mov.u32 	%r4, %ntid.x;
	mov.u32 	%r5, %tid.x;
	mad.lo.s32 	%r1, %r3, %r4, %r5;
	setp.ge.s32 	%p1, %r1, %r2;
	@%p1 bra 	$L__BB2_2;
	cvta.to.global.u64 	%rd3, %rd1;
	cvta.to.global.u64 	%rd4, %rd2;
	mul.wide.s32 	%rd5, %r1, 4;
	add.s64 	%rd6, %rd3, %rd5;
	ld.global.nc.f32 	%f1, [%rd6];
	fma.rn.f32 	%f2, %f1, 0fBBBB989D, 0f3F000000;
	cvt.sat.f32.f32 	%f3, %f2;
	mov.f32 	%f4, 0f4B400001;
	mov.f32 	%f5, 0f437C0000;
	fma.rm.f32 	%f6, %f3, %f5, %f4;
	add.f32 	%f7, %f6, 0fCB40007F;
	neg.f32 	%f8, %f7;
	fma.rn.f32 	%f9, %f1, 0fBFB8AA3B, %f8;
	fma.rn.f32 	%f10, %f1, 0fB2A57060, %f9;
	mov.b32 	%r6, %f6;
	shl.b32 	%r7, %r6, 23;
	mov.b32 	%f11, %r7;
	ex2.approx.ftz.f32 	%f12, %f10;
	fma.rn.f32 	%f13, %f12, %f11, 0f3F800000;
	rcp.rn.f32 	%f14, %f13;
	add.s64 	%rd7, %rd4, %rd5;
	st.global.f32 	[%rd7], %f14;
$L__BB2_2:
	ret;

}
	// .globl	_Z15SigmoidBackwardPKfS0_Pfi
.visible .entry _Z15SigmoidBackwardPKfS0_Pfi(
	.param .u64 .ptr .align 1 _Z15SigmoidBackwardPKfS0_Pfi_param_0,
	.param .u64 .ptr .align 1 _Z15SigmoidBackwardPKfS0_Pfi_param_1,
	.param .u64 .ptr .align 1 _Z15SigmoidBackwardPKfS0_Pfi_param_2,
	.param .u32 _Z15SigmoidBackwardPKfS0_Pfi_param_3
)
{
	.reg .pred 	%p<2>;
	.reg .b32 	%r<6>;
	.reg .b32 	%f<7>;
	.reg .b64 	%rd<11>;

	ld.param.u64 	%rd1, [_Z15SigmoidBackwardPKfS0_Pfi_param_0];
	ld.param.u64 	%rd2, [_Z15SigmoidBackwardPKfS0_Pfi_param_1];
	ld.param.u64 	%rd3, [_Z15SigmoidBackwardPKfS0_Pfi_param_2];
	ld.param.u32 	%r2, [_Z15SigmoidBackwardPKfS0_Pfi_param_3];
	mov.u32 	%r3, %ctaid.x;
	mov.u32 	%r4, %ntid.x;
	mov.u32 	%r5, %tid.x;
	mad.lo.s32 	%r1, %r3, %r4, %r5;
	setp.ge.s32 	%p1, %r1, %r2;
	@%p1 bra 	$L__BB3_2;
	cvta.to.global.u64 	%rd4, %rd2;
	cvta.to.global.u64 	%rd5, %rd1;
	cvta.to.global.u64 	%rd6, %rd3;
	mul.wide.s32 	%rd7, %r1, 4;
	add.s64 	%rd8, %rd4, %rd7;
	ld.global.nc.f32 	%f1, [%rd8];
	add.s64 	%rd9, %rd5, %rd7;
	ld.global.nc.f32 	%f2, [%rd9];
	mul.f32 	%f3, %f1, %f2;
	mov.f32 	%f4, 0f3F800000;
	sub.f32 	%f5, %f4, %f1;
	mul.f32 	%f6, %f5, %f3;
	add.s64 	%rd10, %rd6, %rd7;
	st.global.f32 	[%rd10], %f6;
$L__BB3_2:
	ret;

}
	// .globl	_Z17MaxPool2x2ForwardPKfPfPiiiii
.visible .entry _Z17MaxPool2x2ForwardPKfPfPiiiii(
	.param .u64 .ptr .align 1 _Z17MaxPool2x2ForwardPKfPfPiiiii_param_0,
	.param .u64 .ptr .align 1 _Z17MaxPool2x2ForwardPKfPfPiiiii_param_1,
	.param .u64 .ptr .align 1 _Z17MaxPool2x2ForwardPKfPfPiiiii_param_2,
	.param .u32 _Z17MaxPool2x2ForwardPKfPfPiiiii_param_3,
	.param .u32 _Z17MaxPool2x2ForwardPKfPfPiiiii_param_4,
	.param .u32 _Z17MaxPool2x2ForwardPKfPfPiiiii_param_5,
	.param .u32 _Z17MaxPool2x2ForwardPKfPfPiiiii_param_6
)
{
	.reg .pred 	%p<10>;
	.reg .b32 	%r<38>;
	.reg .b32 	%f<9>;
	.reg .b64 	%rd<14>;

	ld.param.u64 	%rd1, [_Z17MaxPool2x2ForwardPKfPfPiiiii_param_0];
	ld.param.u64 	%rd2, [_Z17MaxPool2x2ForwardPKfPfPiiiii_param_1];
	ld.param.u64 	%rd3, [_Z17MaxPool2x2ForwardPKfPfPiiiii_param_2];
	ld.param.u32 	%r10, [_Z17MaxPool2x2ForwardPKfPfPiiiii_param_3];
	ld.param.u32 	%r7, [_Z17MaxPool2x2ForwardPKfPfPiiiii_param_4];
	ld.param.u32 	%r8, [_Z17MaxPool2x2ForwardPKfPfPiiiii_param_5];
	ld.param.u32 	%r9, [_Z17MaxPool2x2ForwardPKfPfPiiiii_param_6];
	shr.u32 	%r11, %r9, 31;
	add.s32 	%r12, %r9, %r11;
	shr.s32 	%r1, %r12, 1;
	shr.u32 	%r13, %r8, 31;
	add.s32 	%r14, %r8, %r13;
	shr.s32 	%r15, %r14, 1;
	mov.u32 	%r16, %ctaid.x;
	mov.u32 	%r17, %ntid.x;
	mov.u32 	%r18, %tid.x;
	mad.lo.s32 	%r3, %r16, %r17, %r18;
	mov.u32 	%r19, %ctaid.y;
	mov.u32 	%r20, %ntid.y;
	mov.u32 	%r21, %tid.y;
	mad.lo.s32 	%r22, %r19, %r20, %r21;
	mov.u32 	%r5, %ctaid.z;
	div.s32 	%r6, %r5, %r7;
	setp.ge.s32 	%p1, %r3, %r1;
	setp.ge.s32 	%p2, %r22, %r15;
	or.pred  	%p3, %p1, %p2;
	setp.ge.s32 	%p4, %r6, %r10;
	or.pred  	%p5, %p3, %p4;
	@%p5 bra 	$L__BB4_2;
	cvta.to.global.u64 	%rd4, %rd2;
	cvta.to.global.u64 	%rd5, %rd3;
	cvta.to.global.u64 	%rd6, %rd1;
	shl.b32 	%r23, %r22, 1;
	shl.b32 	%r24, %r3, 1;
	rem.s32 	%r25, %r5, %r7;
	mad.lo.s32 	%r26, %r6, %r7, %r25;
	mad.lo.s32 	%r27, %r26, %r8, %r23;
	mad.lo.s32 	%r28, %r27, %r9, %r24;
	mul.wide.s32 	%rd7, %r28, 4;
	add.s64 	%rd8, %rd6, %rd7;
	ld.global.nc.f32 	%f1, [%rd8];
	setp.gt.f32 	%p6, %f1, 0fF149F2CA;
	max.f32 	%f2, %f1, 0fF149F2CA;
	selp.b32 	%r29, %r28, -1, %p6;
	add.s32 	%r30, %r28, 1;
	ld.global.nc.f32 	%f3, [%rd8+4];
	setp.gt.f32 	%p7, %f3, %f2;
	selp.f32 	%f4, %f3, %f2, %p7;
	selp.b32 	%r31, %r30, %r29, %p7;
	add.s32 	%r32, %r28, %r9;
	mul.wide.s32 	%rd9, %r9, 4;
	add.s64 	%rd10, %rd8, %rd9;
	ld.global.nc.f32 	%f5, [%rd10];
	setp.gt.f32 	%p8, %f5, %f4;
	selp.f32 	%f6, %f5, %f4, %p8;
	selp.b32 	%r33, %r32, %r31, %p8;
	add.s32 	%r34, %r30, %r9;
	ld.global.nc.f32 	%f7, [%rd10+4];
	setp.gt.f32 	%p9, %f7, %f6;
	selp.f32 	%f8, %f7, %f6, %p9;
	selp.b32 	%r35, %r34, %r33, %p9;
	mad.lo.s32 	%r36, %r26, %r15, %r22;
	mad.lo.s32 	%r37, %r36, %r1, %r3;
	mul.wide.s32 	%rd11, %r37, 4;
	add.s64 	%rd12, %rd4, %rd11;
	st.global.f32 	[%rd12], %f8;
	add.s64 	%rd13, %rd5, %rd11;
	st.global.u32 	[%rd13], %r35;
$L__BB4_2:
	ret;

}
	// .globl	_Z18MaxPool2x2BackwardPKfPKiPfii
.visible .entry _Z18MaxPool2x2BackwardPKfPKiPfii(
	.param .u64 .ptr .align 1 _Z18MaxPool2x2BackwardPKfPKiPfii_param_0,
	.param .u64 .ptr .align 1 _Z18MaxPool2x2BackwardPKfPKiPfii_param_1,
	.param .u64 .ptr .align 1 _Z18MaxPool2x2BackwardPKfPKiPfii_param_2,
	.param .u32 _Z18MaxPool2x2BackwardPKfPKiPfii_param_3,
	.param .u32 _Z18MaxPool2x2BackwardPKfPKiPfii_param_4
)
{
	.reg .pred 	%p<5>;
	.reg .b32 	%r<8>;
	.reg .b32 	%f<3>;
	.reg .b64 	%rd<13>;

	ld.param.u64 	%rd1, [_Z18MaxPool2x2BackwardPKfPKiPfii_param_0];
	ld.param.u64 	%rd2, [_Z18MaxPool2x2BackwardPKfPKiPfii_param_1];
	ld.param.u64 	%rd3, [_Z18MaxPool2x2BackwardPKfPKiPfii_param_2];
	ld.param.u32 	%r4, [_Z18MaxPool2x2BackwardPKfPKiPfii_param_3];
	ld.param.u32 	%r3, [_Z18MaxPool2x2BackwardPKfPKiPfii_param_4];
	mov.u32 	%r5, %ctaid.x;
	mov.u32 	%r6, %ntid.x;
	mov.u32 	%r7, %tid.x;
	mad.lo.s32 	%r1, %r5, %r6, %r7;
	setp.ge.s32 	%p1, %r1, %r4;
	@%p1 bra 	$L__BB5_3;
	cvta.to.global.u64 	%rd4, %rd2;
	mul.wide.s32 	%rd5, %r1, 4;
	add.s64 	%rd6, %rd4, %rd5;
	ld.global.nc.u32 	%r2, [%rd6];
	setp.lt.s32 	%p2, %r2, 0;
	setp.ge.s32 	%p3, %r2, %r3;
	or.pred  	%p4, %p2, %p3;
	@%p4 bra 	$L__BB5_3;
	cvta.to.global.u64 	%rd7, %rd3;
	mul.wide.u32 	%rd8, %r2, 4;
	add.s64 	%rd9, %rd7, %rd8;
	cvta.to.global.u64 	%rd10, %rd1;
	add.s64 	%rd12, %rd10, %rd5;
	ld.global.nc.f32 	%f1, [%rd12];
	atom.global.add.f32 	%f2, [%rd9], %f1;
$L__BB5_3:
	ret;

}
	// .globl	_Z18Upsample2x2ForwardPKfPfiiii
.visible .entry _Z18Upsample2x2ForwardPKfPfiiii(
	.param .u64 .ptr .align 1 _Z18Upsample2x2ForwardPKfPfiiii_param_0,
	.param .u64 .ptr .align 1 _Z18Upsample2x2ForwardPKfPfiiii_param_1,
	.param .u32 _Z18Upsample2x2ForwardPKfPfiiii_param_2,
	.param .u32 _Z18Upsample2x2ForwardPKfPfiiii_param_3,
	.param .u32 _Z18Upsample2x2ForwardPKfPfiiii_param_4,
	.param .u32 _Z18Upsample2x2ForwardPKfPfiiii_param_5
)
{
	.reg .pred 	%p<6>;
	.reg .b32 	%r<29>;
	.reg .b32 	%f<2>;
	.reg .b64 	%rd<9>;

	ld.param.u64 	%rd1, [_Z18Upsample2x2ForwardPKfPfiiii_param_0];
	ld.param.u64 	%rd2, [_Z18Upsample2x2ForwardPKfPfiiii_param_1];
	ld.param.u32 	%r10, [_Z18Upsample2x2ForwardPKfPfiiii_param_2];
	ld.param.u32 	%r7, [_Z18Upsample2x2ForwardPKfPfiiii_param_3];
	ld.param.u32 	%r11, [_Z18Upsample2x2ForwardPKfPfiiii_param_4];
	ld.param.u32 	%r9, [_Z18Upsample2x2ForwardPKfPfiiii_param_5];
	shl.b32 	%r1, %r11, 1;
	shl.b32 	%r2, %r9, 1;
	mov.u32 	%r12, %ctaid.x;
	mov.u32 	%r13, %ntid.x;
	mov.u32 	%r14, %tid.x;
	mad.lo.s32 	%r3, %r12, %r13, %r14;
	mov.u32 	%r15, %ctaid.y;
	mov.u32 	%r16, %ntid.y;
	mov.u32 	%r17, %tid.y;
	mad.lo.s32 	%r18, %r15, %r16, %r17;
	mov.u32 	%r5, %ctaid.z;
	div.s32 	%r6, %r5, %r7;
	setp.ge.s32 	%p1, %r3, %r2;
	setp.ge.s32 	%p2, %r18, %r1;
	or.pred  	%p3, %p1, %p2;
	setp.ge.s32 	%p4, %r6, %r10;
	or.pred  	%p5, %p3, %p4;
	@%p5 bra 	$L__BB6_2;
	cvta.to.global.u64 	%rd3, %rd1;
	cvta.to.global.u64 	%rd4, %rd2;
	shr.u32 	%r19, %r18, 1;
	shr.u32 	%r20, %r3, 31;
	add.s32 	%r21, %r3, %r20;
	shr.s32 	%r22, %r21, 1;
	rem.s32 	%r23, %r5, %r7;
	mad.lo.s32 	%r24, %r6, %r7, %r23;
	mad.lo.s32 	%r25, %r24, %r11, %r19;
	mad.lo.s32 	%r26, %r25, %r9, %r22;
	mad.lo.s32 	%r27, %r24, %r1, %r18;
	mad.lo.s32 	%r28, %r27, %r2, %r3;
	mul.wide.s32 	%rd5, %r26, 4;
	add.s64 	%rd6, %rd3, %rd5;
	ld.global.nc.f32 	%f1, [%rd6];
	mul.wide.s32 	%rd7, %r28, 4;
	add.s64 	%rd8, %rd4, %rd7;
	st.global.f32 	[%rd8], %f1;
$L__BB6_2:
	ret;

}
	// .globl	_Z19Upsample2x2BackwardPKfPfiiii
.visible .entry _Z19Upsample2x2BackwardPKfPfiiii(
	.param .u64 .ptr .align 1 _Z19Upsample2x2BackwardPKfPfiiii_param_0,
	.param .u64 .ptr .align 1 _Z19Upsample2x2BackwardPKfPfiiii_param_1,
	.param .u32 _Z19Upsample2x2BackwardPKfPfiiii_param_2,
	.param .u32 _Z19Upsample2x2BackwardPKfPfiiii_param_3,
	.param .u32 _Z19Upsample2x2BackwardPKfPfiiii_param_4,
	.param .u32 _Z19Upsample2x2BackwardPKfPfiiii_param_5
)
{
	.reg .pred 	%p<6>;
	.reg .b32 	%r<28>;
	.reg .b32 	%f<9>;
	.reg .b64 	%rd<11>;

	ld.param.u64 	%rd1, [_Z19Upsample2x2BackwardPKfPfiiii_param_0];
	ld.param.u64 	%rd2, [_Z19Upsample2x2BackwardPKfPfiiii_param_1];
	ld.param.u32 	%r8, [_Z19Upsample2x2BackwardPKfPfiiii_param_2];
	ld.param.u32 	%r5, [_Z19Upsample2x2BackwardPKfPfiiii_param_3];
	ld.param.u32 	%r9, [_Z19Upsample2x2BackwardPKfPfiiii_param_4];
	ld.param.u32 	%r7, [_Z19Upsample2x2BackwardPKfPfiiii_param_5];
	mov.u32 	%r10, %ctaid.x;
	mov.u32 	%r11, %ntid.x;
	mov.u32 	%r12, %tid.x;
	mad.lo.s32 	%r1, %r10, %r11, %r12;
	mov.u32 	%r13, %ctaid.y;
	mov.u32 	%r14, %ntid.y;
	mov.u32 	%r15, %tid.y;
	mad.lo.s32 	%r16, %r13, %r14, %r15;
	mov.u32 	%r3, %ctaid.z;
	div.s32 	%r4, %r3, %r5;
	setp.ge.s32 	%p1, %r1, %r7;
	setp.ge.s32 	%p2, %r16, %r9;
	or.pred  	%p3, %p1, %p2;
	setp.ge.s32 	%p4, %r4, %r8;
	or.pred  	%p5, %p3, %p4;
	@%p5 bra 	$L__BB7_2;
	shl.b32 	%r17, %r7, 1;
	cvta.to.global.u64 	%rd3, %rd2;
	cvta.to.global.u64 	%rd4, %rd1;
	shl.b32 	%r18, %r16, 1;
	shl.b32 	%r19, %r1, 1;
	rem.s32 	%r20, %r3, %r5;
	mad.lo.s32 	%r21, %r4, %r5, %r20;
	mul.lo.s32 	%r22, %r21, %r9;
	shl.b32 	%r23, %r22, 1;
	add.s32 	%r24, %r23, %r18;
	mad.lo.s32 	%r25, %r17, %r24, %r19;
	mul.wide.s32 	%rd5, %r25, 4;
	add.s64 	%rd6, %rd4, %rd5;
	ld.global.nc.f32 	%f1, [%rd6];
	add.f32 	%f2, %f1, 0f00000000;
	ld.global.nc.f32 	%f3, [%rd6+4];
	add.f32 	%f4, %f2, %f3;
	mul.wide.s32 	%rd7, %r17, 4;
	add.s64 	%rd8, %rd6, %rd7;
	ld.global.nc.f32 	%f5, [%rd8];
	add.f32 	%f6, %f4, %f5;
	ld.global.nc.f32 	%f7, [%rd8+4];
	add.f32 	%f8, %f6, %f7;
	add.s32 	%r26, %r22, %r16;
	mad.lo.s32 	%r27, %r26, %r7, %r1;
	mul.wide.s32 	%rd9, %r27, 4;
	add.s64 	%rd10, %rd3, %rd9;
	st.global.f32 	[%rd10], %f8;
$L__BB7_2:
	ret;

}
	// .globl	_Z14MSELossForwardPKfS0_PfS1_i
.visible .entry _Z14MSELossForwardPKfS0_PfS1_i(
	.param .u64 .ptr .align 1 _Z14MSELossForwardPKfS0_PfS1_i_param_0,
	.param .u64 .ptr .align 1 _Z14MSELossForwardPKfS0_PfS1_i_param_1,
	.param .u64 .ptr .align 1 _Z14MSELossForwardPKfS0_PfS1_i_param_2,
	.param .u64 .ptr .align 1 _Z14MSELossForwardPKfS0_PfS1_i_param_3,
	.param .u32 _Z14MSELossForwardPKfS0_PfS1_i_param_4
)
{
	.reg .pred 	%p<2>;
	.reg .b32 	%r<6>;
	.reg .b32 	%f<9>;
	.reg .b64 	%rd<14>;

	ld.param.u64 	%rd1, [_Z14MSELossForwardPKfS0_PfS1_i_param_0];
	ld.param.u64 	%rd2, [_Z14MSELossForwardPKfS0_PfS1_i_param_1];
	ld.param.u64 	%rd3, [_Z14MSELossForwardPKfS0_PfS1_i_param_2];
	ld.param.u64 	%rd4, [_Z14MSELossForwardPKfS0_PfS1_i_param_3];
	ld.param.u32 	%r2, [_Z14MSELossForwardPKfS0_PfS1_i_param_4];
	mov.u32 	%r3, %ctaid.x;
	mov.u32 	%r4, %ntid.x;
	mov.u32 	%r5, %tid.x;
	mad.lo.s32 	%r1, %r3, %r4, %r5;
	setp.ge.s32 	%p1, %r1, %r2;
	@%p1 bra 	$L__BB8_2;
	cvta.to.global.u64 	%rd5, %rd1;
	cvta.to.global.u64 	%rd6, %rd2;
	cvta.to.global.u64 	%rd7, %rd3;
	cvta.to.global.u64 	%rd8, %rd4;
	mul.wide.s32 	%rd9, %r1, 4;
	add.s64 	%rd10, %rd5, %rd9;
	ld.global.nc.f32 	%f1, [%rd10];
	add.s64 	%rd11, %rd6, %rd9;
	ld.global.nc.f32 	%f2, [%rd11];
	sub.f32 	%f3, %f1, %f2;
	mul.f32 	%f4, %f3, %f3;
	add.s64 	%rd12, %rd7, %rd9;
	st.global.f32 	[%rd12], %f4;
	cvt.rn.f32.s32 	%f5, %r2;
	mov.f32 	%f6, 0f40000000;
	div.rn.f32 	%f7, %f6, %f5;
	mul.f32 	%f8, %f7, %f3;
	add.s64 	%rd13, %rd8, %rd9;
	st.global.f32 	[%rd13], %f8;
$L__BB8_2:
	ret;

}
	// .globl	_Z19conv2dForwardKernelPKfS0_S0_Pfiiiiiii
.visible .entry _Z19conv2dForwardKernelPKfS0_S0_Pfiiiiiii(
	.param .u64 .ptr .align 1 _Z19conv2dForwardKernelPKfS0_S0_Pfiiiiiii_param_0,
	.param .u64 .ptr .align 1 _Z19conv2dForwardKernelPKfS0_S0_Pfiiiiiii_param_1,
	.param .u64 .ptr .align 1 _Z19conv2dForwardKernelPKfS0_S0_Pfiiiiiii_param_2,
	.param .u64 .ptr .align 1 _Z19conv2dForwardKernelPKfS0_S0_Pfiiiiiii_param_3,
	.param .u32 _Z19conv2dForwardKernelPKfS0_S0_Pfiiiiiii_param_4,
	.param .u32 _Z19conv2dForwardKernelPKfS0_S0_Pfiiiiiii_param_5,
	.param .u32 _Z19conv2dForwardKernelPKfS0_S0_Pfiiiiiii_param_6,
	.param .u32 _Z19conv2dForwardKernelPKfS0_S0_Pfiiiiiii_param_7,
	.param .u32 _Z19conv2dForwardKernelPKfS0_S0_Pfiiiiiii_param_8,
	.param .u32 _Z19conv2dForwardKernelPKfS0_S0_Pfiiiiiii_param_9,
	.param .u32 _Z19conv2dForwardKernelPKfS0_S0_Pfiiiiiii_param_10
)
{
	.reg .pred 	%p<96>;
	.reg .b32 	%r<88>;
	.reg .b32 	%f<100>;
	.reg .b64 	%rd<47>;

	ld.param.u64 	%rd9, [_Z19conv2dForwardKernelPKfS0_S0_Pfiiiiiii_param_0];
	ld.param.u64 	%rd10, [_Z19conv2dForwardKernelPKfS0_S0_Pfiiiiiii_param_1];
	ld.param.u64 	%rd7, [_Z19conv2dForwardKernelPKfS0_S0_Pfiiiiiii_param_2];
	ld.param.u32 	%r32, [_Z19conv2dForwardKernelPKfS0_S0_Pfiiiiiii_param_4];
	ld.param.u32 	%r26, [_Z19conv2dForwardKernelPKfS0_S0_Pfiiiiiii_param_5];
	ld.param.u32 	%r27, [_Z19conv2dForwardKernelPKfS0_S0_Pfiiiiiii_param_6];
	ld.param.u32 	%r33, [_Z19conv2dForwardKernelPKfS0_S0_Pfiiiiiii_param_7];
	ld.param.u32 	%r29, [_Z19conv2dForwardKernelPKfS0_S0_Pfiiiiiii_param_8];
	ld.param.u32 	%r30, [_Z19conv2dForwardKernelPKfS0_S0_Pfiiiiiii_param_9];
	cvta.to.global.u64 	%rd1, %rd10;
	cvta.to.global.u64 	%rd2, %rd9;
	mov.u32 	%r34, %ctaid.x;
	mov.u32 	%r35, %ntid.x;
	mov.u32 	%r36, %tid.x;
	mad.lo.s32 	%r1, %r34, %r35, %r36;
	mov.u32 	%r37, %ctaid.y;
	mov.u32 	%r38, %ntid.y;
	mov.u32 	%r39, %tid.y;
	mad.lo.s32 	%r40, %r37, %r38, %r39;
	mov.u32 	%r41, %ctaid.z;
	div.s32 	%r3, %r41, %r27;
	mul.lo.s32 	%r42, %r3, %r27;
	sub.s32 	%r4, %r41, %r42;
	setp.ge.s32 	%p2, %r1, %r29;
	setp.ge.s32 	%p3, %r40, %r33;
	or.pred  	%p4, %p2, %p3;
	setp.ge.s32 	%p5, %r3, %r32;
	or.pred  	%p6, %p4, %p5;
	@%p6 bra 	$L__BB9_48;
	cvta.to.global.u64 	%rd11, %rd7;
	mul.wide.u32 	%rd12, %r4, 4;
	add.s64 	%rd13, %rd11, %rd12;
	ld.global.nc.f32 	%f78, [%rd13];
	setp.lt.s32 	%p7, %r26, 1;
	@%p7 bra 	$L__BB9_47;
	ld.param.u32 	%r80, [_Z19conv2dForwardKernelPKfS0_S0_Pfiiiiiii_param_10];
	setp.lt.s32 	%p8, %r30, 1;
	sub.s32 	%r5, %r1, %r80;
	@%p8 bra 	$L__BB9_47;
	and.b32  	%r6, %r30, 7;
	and.b32  	%r7, %r30, 2147483640;
	mov.b32 	%r82, 0;
$L__BB9_4:
	mad.lo.s32 	%r45, %r4, %r26, %r82;
	mul.lo.s32 	%r9, %r45, %r30;
	mov.b32 	%r83, 0;
$L__BB9_5:
	ld.param.u32 	%r81, [_Z19conv2dForwardKernelPKfS0_S0_Pfiiiiiii_param_10];
	setp.lt.u32 	%p9, %r30, 8;
	sub.s32 	%r47, %r40, %r81;
	add.s32 	%r48, %r47, %r83;
	setp.gt.s32 	%p10, %r48, -1;
	setp.lt.s32 	%p11, %r48, %r33;
	and.pred  	%p1, %p10, %p11;
	mad.lo.s32 	%r49, %r3, %r26, %r82;
	mad.lo.s32 	%r50, %r49, %r33, %r48;
	mul.lo.s32 	%r11, %r50, %r29;
	add.s32 	%r51, %r83, %r9;
	mul.lo.s32 	%r12, %r51, %r30;
	mov.b32 	%r86, 0;
	@%p9 bra 	$L__BB9_24;
	mov.b32 	%r84, 0;
	cvt.s64.s32 	%rd17, %r12;
$L__BB9_7:
	.pragma "nounroll";
	add.s32 	%r14, %r5, %r84;
	setp.gt.s32 	%p12, %r14, -1;
	setp.lt.s32 	%p13, %r14, %r29;
	and.pred  	%p14, %p12, %p13;
	and.pred  	%p15, %p1, %p14;
	add.s32 	%r53, %r14, %r11;
	mul.wide.s32 	%rd14, %r53, 4;
	add.s64 	%rd3, %rd2, %rd14;
	not.pred 	%p16, %p15;
	@%p16 bra 	$L__BB9_9;
	add.s32 	%r54, %r84, %r12;
	ld.global.nc.f32 	%f43, [%rd3];
	mul.wide.s32 	%rd15, %r54, 4;
	add.s64 	%rd16, %rd1, %rd15;
	ld.global.nc.f32 	%f44, [%rd16];
	fma.rn.f32 	%f78, %f43, %f44, %f78;
$L__BB9_9:
	add.s32 	%r55, %r14, 1;
	setp.gt.s32 	%p17, %r55, -1;
	setp.lt.s32 	%p18, %r55, %r29;
	and.pred  	%p19, %p17, %p18;
	and.pred  	%p20, %p1, %p19;
	cvt.s64.s32 	%rd18, %r84;
	add.s64 	%rd19, %rd18, %rd17;
	shl.b64 	%rd20, %rd19, 2;
	add.s64 	%rd4, %rd1, %rd20;
	not.pred 	%p21, %p20;
	@%p21 bra 	$L__BB9_11;
	ld.global.nc.f32 	%f45, [%rd3+4];
	ld.global.nc.f32 	%f46, [%rd4+4];
	fma.rn.f32 	%f78, %f45, %f46, %f78;
$L__BB9_11:
	add.s32 	%r56, %r14, 2;
	setp.gt.s32 	%p22, %r56, -1;
	setp.lt.s32 	%p23, %r56, %r29;
	and.pred  	%p24, %p22, %p23;
	and.pred  	%p25, %p1, %p24;
	not.pred 	%p26, %p25;
	@%p26 bra 	$L__BB9_13;
	ld.global.nc.f32 	%f47, [%rd3+8];
	ld.global.nc.f32 	%f48, [%rd4+8];
	fma.rn.f32 	%f78, %f47, %f48, %f78;
$L__BB9_13:
	add.s32 	%r57, %r14, 3;
	setp.gt.s32 	%p27, %r57, -1;
	setp.lt.s32 	%p28, %r57, %r29;
	and.pred  	%p29, %p27, %p28;
	and.pred  	%p30, %p1, %p29;
	not.pred 	%p31, %p30;
	@%p31 bra 	$L__BB9_15;
	ld.global.nc.f32 	%f49, [%rd3+12];
	ld.global.nc.f32 	%f50, [%rd4+12];
	fma.rn.f32 	%f78, %f49, %f50, %f78;
$L__BB9_15:
	add.s32 	%r58, %r14, 4;
	setp.gt.s32 	%p32, %r58, -1;
	setp.lt.s32 	%p33, %r58, %r29;
	and.pred  	%p34, %p32, %p33;
	and.pred  	%p35, %p1, %p34;
	not.pred 	%p36, %p35;
	@%p36 bra 	$L__BB9_17;
	ld.global.nc.f32 	%f51, [%rd3+16];
	ld.global.nc.f32 	%f52, [%rd4+16];
	fma.rn.f32 	%f78, %f51, %f52, %f78;
$L__BB9_17:
	add.s32 	%r59, %r14, 5;
	setp.gt.s32 	%p37, %r59, -1;
	setp.lt.s32 	%p38, %r59, %r29;
	and.pred  	%p39, %p37, %p38;
	and.pred  	%p40, %p1, %p39;
	not.pred 	%p41, %p40;
	@%p41 bra 	$L__BB9_19;
	ld.global.nc.f32 	%f53, [%rd3+20];
	ld.global.nc.f32 	%f54, [%rd4+20];
	fma.rn.f32 	%f78, %f53, %f54, %f78;
$L__BB9_19:
	add.s32 	%r60, %r14, 6;
	setp.gt.s32 	%p42, %r60, -1;
	setp.lt.s32 	%p43, %r60, %r29;
	and.pred  	%p44, %p42, %p43;
	and.pred  	%p45, %p1, %p44;
	not.pred 	%p46, %p45;
	@%p46 bra 	$L__BB9_21;
	ld.global.nc.f32 	%f55, [%rd3+24];
	ld.global.nc.f32 	%f56, [%rd4+24];
	fma.rn.f32 	%f78, %f55, %f56, %f78;
$L__BB9_21:
	add.s32 	%r61, %r14, 7;
	setp.gt.s32 	%p47, %r61, -1;
	setp.lt.s32 	%p48, %r61, %r29;
	and.pred  	%p49, %p47, %p48;
	and.pred  	%p50, %p1, %p49;
	not.pred 	%p51, %p50;
	@%p51 bra 	$L__BB9_23;
	ld.global.nc.f32 	%f57, [%rd3+28];
	ld.global.nc.f32 	%f58, [%rd4+28];
	fma.rn.f32 	%f78, %f57, %f58, %f78;
$L__BB9_23:
	add.s32 	%r84, %r84, 8;
	setp.ne.s32 	%p52, %r84, %r7;
	mov.u32 	%r86, %r7;
	@%p52 bra 	$L__BB9_7;
$L__BB9_24:
	setp.eq.s32 	%p53, %r6, 0;
	@%p53 bra 	$L__BB9_45;
	add.s32 	%r62, %r6, -1;
	setp.lt.u32 	%p54, %r62, 3;
	@%p54 bra 	$L__BB9_35;
	add.s32 	%r17, %r5, %r86;
	setp.gt.s32 	%p55, %r17, -1;
	setp.lt.s32 	%p56, %r17, %r29;
	and.pred  	%p57, %p55, %p56;
	and.pred  	%p58, %p1, %p57;
	add.s32 	%r63, %r17, %r11;
	mul.wide.s32 	%rd21, %r63, 4;
	add.s64 	%rd5, %rd2, %rd21;
	not.pred 	%p59, %p58;
	@%p59 bra 	$L__BB9_28;
	add.s32 	%r64, %r86, %r12;
	ld.global.nc.f32 	%f60, [%rd5];
	mul.wide.s32 	%rd22, %r64, 4;
	add.s64 	%rd23, %rd1, %rd22;
	ld.global.nc.f32 	%f61, [%rd23];
	fma.rn.f32 	%f78, %f60, %f61, %f78;
$L__BB9_28:
	add.s32 	%r65, %r17, 1;
	setp.gt.s32 	%p60, %r65, -1;
	setp.lt.s32 	%p61, %r65, %r29;
	and.pred  	%p62, %p60, %p61;
	and.pred  	%p63, %p1, %p62;
	cvt.s64.s32 	%rd24, %r12;
	cvt.u64.u32 	%rd25, %r86;
	add.s64 	%rd26, %rd25, %rd24;
	shl.b64 	%rd27, %rd26, 2;
	add.s64 	%rd6, %rd1, %rd27;
	not.pred 	%p64, %p63;
	@%p64 bra 	$L__BB9_30;
	ld.global.nc.f32 	%f62, [%rd5+4];
	ld.global.nc.f32 	%f63, [%rd6+4];
	fma.rn.f32 	%f78, %f62, %f63, %f78;
$L__BB9_30:
	add.s32 	%r66, %r17, 2;
	setp.gt.s32 	%p65, %r66, -1;
	setp.lt.s32 	%p66, %r66, %r29;
	and.pred  	%p67, %p65, %p66;
	and.pred  	%p68, %p1, %p67;
	not.pred 	%p69, %p68;
	@%p69 bra 	$L__BB9_32;
	ld.global.nc.f32 	%f64, [%rd5+8];
	ld.global.nc.f32 	%f65, [%rd6+8];
	fma.rn.f32 	%f78, %f64, %f65, %f78;
$L__BB9_32:
	add.s32 	%r67, %r17, 3;
	setp.gt.s32 	%p70, %r67, -1;
	setp.lt.s32 	%p71, %r67, %r29;
	and.pred  	%p72, %p70, %p71;
	and.pred  	%p73, %p1, %p72;
	not.pred 	%p74, %p73;
	@%p74 bra 	$L__BB9_34;
	ld.global.nc.f32 	%f66, [%rd5+12];
	ld.global.nc.f32 	%f67, [%rd6+12];
	fma.rn.f32 	%f78, %f66, %f67, %f78;
$L__BB9_34:
	add.s32 	%r86, %r86, 4;
$L__BB9_35:
	and.b32  	%r68, %r30, 3;
	setp.eq.s32 	%p75, %r68, 0;
	@%p75 bra 	$L__BB9_45;
	setp.eq.s32 	%p76, %r68, 1;
	@%p76 bra 	$L__BB9_42;
	add.s32 	%r20, %r5, %r86;
	setp.gt.s32 	%p77, %r20, -1;
	setp.lt.s32 	%p78, %r20, %r29;
	and.pred  	%p79, %p77, %p78;
	and.pred  	%p80, %p1, %p79;
	not.pred 	%p81, %p80;
	@%p81 bra 	$L__BB9_39;
	add.s32 	%r69, %r86, %r12;
	add.s32 	%r70, %r20, %r11;
	mul.wide.s32 	%rd28, %r70, 4;
	add.s64 	%rd29, %rd2, %rd28;
	ld.global.nc.f32 	%f69, [%rd29];
	mul.wide.s32 	%rd30, %r69, 4;
	add.s64 	%rd31, %rd1, %rd30;
	ld.global.nc.f32 	%f70, [%rd31];
	fma.rn.f32 	%f78, %f69, %f70, %f78;
$L__BB9_39:
	add.s32 	%r71, %r20, 1;
	setp.gt.s32 	%p82, %r71, -1;
	setp.lt.s32 	%p83, %r71, %r29;
	and.pred  	%p84, %p82, %p83;
	and.pred  	%p85, %p1, %p84;
	not.pred 	%p86, %p85;
	@%p86 bra 	$L__BB9_41;
	add.s32 	%r73, %r20, %r11;
	mul.wide.s32 	%rd32, %r73, 4;
	add.s64 	%rd33, %rd2, %rd32;
	ld.global.nc.f32 	%f71, [%rd33+4];
	cvt.s64.s32 	%rd34, %r12;
	cvt.s64.s32 	%rd35, %r86;
	add.s64 	%rd36, %rd35, %rd34;
	shl.b64 	%rd37, %rd36, 2;
	add.s64 	%rd38, %rd1, %rd37;
	ld.global.nc.f32 	%f72, [%rd38+4];
	fma.rn.f32 	%f78, %f71, %f72, %f78;
$L__BB9_41:
	add.s32 	%r86, %r86, 2;
$L__BB9_42:
	and.b32  	%r74, %r30, 1;
	setp.eq.b32 	%p87, %r74, 1;
	not.pred 	%p88, %p87;
	@%p88 bra 	$L__BB9_45;
	add.s32 	%r23, %r5, %r86;
	setp.gt.s32 	%p89, %r23, -1;
	setp.lt.s32 	%p90, %r23, %r29;
	and.pred  	%p91, %p89, %p90;
	and.pred  	%p92, %p1, %p91;
	not.pred 	%p93, %p92;
	@%p93 bra 	$L__BB9_45;
	add.s32 	%r75, %r23, %r11;
	add.s32 	%r76, %r86, %r12;
	mul.wide.s32 	%rd39, %r75, 4;
	add.s64 	%rd40, %rd2, %rd39;
	ld.global.nc.f32 	%f73, [%rd40];
	mul.wide.s32 	%rd41, %r76, 4;
	add.s64 	%rd42, %rd1, %rd41;
	ld.global.nc.f32 	%f74, [%rd42];
	fma.rn.f32 	%f78, %f73, %f74, %f78;
$L__BB9_45:
	add.s32 	%r83, %r83, 1;
	setp.ne.s32 	%p94, %r83, %r30;
	@%p94 bra 	$L__BB9_5;
	add.s32 	%r82, %r82, 1;
	setp.ne.s32 	%p95, %r82, %r26;
	@%p95 bra 	$L__BB9_4;
$L__BB9_47:
	ld.param.u64 	%rd46, [_Z19conv2dForwardKernelPKfS0_S0_Pfiiiiiii_param_3];
	mad.lo.s32 	%r77, %r3, %r27, %r4;
	mad.lo.s32 	%r78, %r77, %r33, %r40;
	mad.lo.s32 	%r79, %r78, %r29, %r1;
	cvta.to.global.u64 	%rd43, %rd46;
	mul.wide.s32 	%rd44, %r79, 4;
	add.s64 	%rd45, %rd43, %rd44;
	st.global.f32 	[%rd45], %f78;
$L__BB9_48:
	ret;

}
	// .globl	_Z25conv2dBackwardInputKernelPKfS0_Pfiiiiiii
.visible .entry _Z25conv2dBackwardInputKernelPKfS0_Pfiiiiiii(
	.param .u64 .ptr .align 1 _Z25conv2dBackwardInputKernelPKfS0_Pfiiiiiii_param_0,
	.param .u64 .ptr .align 1 _Z25conv2dBackwardInputKernelPKfS0_Pfiiiiiii_param_1,
	.param .u64 .ptr .align 1 _Z25conv2dBackwardInputKernelPKfS0_Pfiiiiiii_param_2,
	.param .u32 _Z25conv2dBackwardInputKernelPKfS0_Pfiiiiiii_param_3,
	.param .u32 _Z25conv2dBackwardInputKernelPKfS0_Pfiiiiiii_param_4,
	.param .u32 _Z25conv2dBackwardInputKernelPKfS0_Pfiiiiiii_param_5,
	.param .u32 _Z25conv2dBackwardInputKernelPKfS0_Pfiiiiiii_param_6,
	.param .u32 _Z25conv2dBackwardInputKernelPKfS0_Pfiiiiiii_param_7,
	.param .u32 _Z25conv2dBackwardInputKernelPKfS0_Pfiiiiiii_param_8,
	.param .u32 _Z25conv2dBackwardInputKernelPKfS0_Pfiiiiiii_param_9
)
{
	.reg .pred 	%p<100>;
	.reg .b32 	%r<89>;
	.reg .b32 	%f<103>;
	.reg .b64 	%rd<76>;

	ld.param.u64 	%rd7, [_Z25conv2dBackwardInputKernelPKfS0_Pfiiiiiii_param_0];
	ld.param.u64 	%rd8, [_Z25conv2dBackwardInputKernelPKfS0_Pfiiiiiii_param_1];
	ld.param.u32 	%r30, [_Z25conv2dBackwardInputKernelPKfS0_Pfiiiiiii_param_3];
	ld.param.u32 	%r24, [_Z25conv2dBackwardInputKernelPKfS0_Pfiiiiiii_param_4];
	ld.param.u32 	%r31, [_Z25conv2dBackwardInputKernelPKfS0_Pfiiiiiii_param_6];
	ld.param.u32 	%r27, [_Z25conv2dBackwardInputKernelPKfS0_Pfiiiiiii_param_7];
	ld.param.u32 	%r28, [_Z25conv2dBackwardInputKernelPKfS0_Pfiiiiiii_param_8];
	ld.param.u32 	%r29, [_Z25conv2dBackwardInputKernelPKfS0_Pfiiiiiii_param_9];
	cvta.to.global.u64 	%rd1, %rd8;
	cvta.to.global.u64 	%rd2, %rd7;
	mov.u32 	%r32, %ctaid.x;
	mov.u32 	%r33, %ntid.x;
	mov.u32 	%r34, %tid.x;
	mad.lo.s32 	%r1, %r32, %r33, %r34;
	mov.u32 	%r35, %ctaid.y;
	mov.u32 	%r36, %ntid.y;
	mov.u32 	%r37, %tid.y;
	mad.lo.s32 	%r38, %r35, %r36, %r37;
	mov.u32 	%r39, %ctaid.z;
	div.s32 	%r3, %r39, %r24;
	mul.lo.s32 	%r40, %r3, %r24;
	sub.s32 	%r4, %r39, %r40;
	setp.ge.s32 	%p2, %r1, %r27;
	setp.ge.s32 	%p3, %r38, %r31;
	or.pred  	%p4, %p2, %p3;
	setp.ge.s32 	%p5, %r3, %r30;
	or.pred  	%p6, %p4, %p5;
	mov.f32 	%f81, 0f00000000;
	@%p6 bra 	$L__BB10_48;
	ld.param.u32 	%r80, [_Z25conv2dBackwardInputKernelPKfS0_Pfiiiiiii_param_5];
	setp.lt.s32 	%p7, %r80, 1;
	@%p7 bra 	$L__BB10_47;
	setp.lt.s32 	%p8, %r28, 1;
	@%p8 bra 	$L__BB10_47;
	and.b32  	%r5, %r28, 7;
	and.b32  	%r6, %r28, 2147483640;
	mov.f32 	%f81, 0f00000000;
	mov.b32 	%r83, 0;
	cvt.s64.s32 	%rd56, %r29;
	cvt.s64.s32 	%rd57, %r1;
$L__BB10_4:
	mov.b32 	%r84, 0;
$L__BB10_5:
	ld.param.u32 	%r81, [_Z25conv2dBackwardInputKernelPKfS0_Pfiiiiiii_param_5];
	setp.lt.u32 	%p9, %r28, 8;
	sub.s32 	%r44, %r38, %r84;
	add.s32 	%r45, %r44, %r29;
	setp.gt.s32 	%p10, %r45, -1;
	setp.lt.s32 	%p11, %r45, %r31;
	and.pred  	%p1, %p10, %p11;
	mad.lo.s32 	%r46, %r3, %r81, %r83;
	mad.lo.s32 	%r47, %r46, %r31, %r45;
	mul.lo.s32 	%r9, %r47, %r27;
	mad.lo.s32 	%r48, %r83, %r24, %r4;
	mad.lo.s32 	%r49, %r48, %r28, %r84;
	mul.lo.s32 	%r10, %r49, %r28;
	mov.b32 	%r87, 0;
	@%p9 bra 	$L__BB10_24;
	mov.b32 	%r85, 0;
	cvt.s64.s32 	%rd17, %r9;
	cvt.s64.s32 	%rd21, %r10;
$L__BB10_7:
	.pragma "nounroll";
	sub.s32 	%r51, %r1, %r85;
	add.s32 	%r12, %r51, %r29;
	setp.gt.s32 	%p12, %r12, -1;
	setp.lt.s32 	%p13, %r12, %r27;
	and.pred  	%p14, %p12, %p13;
	and.pred  	%p16, %p1, %p14;
	not.pred 	%p17, %p16;
	@%p17 bra 	$L__BB10_9;
	add.s32 	%r52, %r12, %r9;
	add.s32 	%r53, %r85, %r10;
	mul.wide.s32 	%rd9, %r52, 4;
	add.s64 	%rd10, %rd2, %rd9;
	ld.global.nc.f32 	%f45, [%rd10];
	mul.wide.s32 	%rd11, %r53, 4;
	add.s64 	%rd12, %rd1, %rd11;
	ld.global.nc.f32 	%f46, [%rd12];
	fma.rn.f32 	%f81, %f45, %f46, %f81;
$L__BB10_9:
	add.s32 	%r54, %r12, -1;
	setp.gt.s32 	%p18, %r54, -1;
	setp.lt.s32 	%p19, %r54, %r27;
	and.pred  	%p20, %p18, %p19;
	and.pred  	%p21, %p1, %p20;
	cvt.s64.s32 	%rd13, %r85;
	sub.s64 	%rd16, %rd57, %rd13;
	add.s64 	%rd18, %rd16, %rd56;
	add.s64 	%rd19, %rd18, %rd17;
	shl.b64 	%rd20, %rd19, 2;
	add.s64 	%rd3, %rd2, %rd20;
	add.s64 	%rd22, %rd13, %rd21;
	shl.b64 	%rd23, %rd22, 2;
	add.s64 	%rd4, %rd1, %rd23;
	not.pred 	%p22, %p21;
	@%p22 bra 	$L__BB10_11;
	ld.global.nc.f32 	%f47, [%rd3+-4];
	ld.global.nc.f32 	%f48, [%rd4+4];
	fma.rn.f32 	%f81, %f47, %f48, %f81;
$L__BB10_11:
	add.s32 	%r55, %r12, -2;
	setp.gt.s32 	%p23, %r55, -1;
	setp.lt.s32 	%p24, %r55, %r27;
	and.pred  	%p25, %p23, %p24;
	and.pred  	%p26, %p1, %p25;
	not.pred 	%p27, %p26;
	@%p27 bra 	$L__BB10_13;
	ld.global.nc.f32 	%f49, [%rd3+-8];
	ld.global.nc.f32 	%f50, [%rd4+8];
	fma.rn.f32 	%f81, %f49, %f50, %f81;
$L__BB10_13:
	add.s32 	%r56, %r12, -3;
	setp.gt.s32 	%p28, %r56, -1;
	setp.lt.s32 	%p29, %r56, %r27;
	and.pred  	%p30, %p28, %p29;
	and.pred  	%p31, %p1, %p30;
	not.pred 	%p32, %p31;
	@%p32 bra 	$L__BB10_15;
	ld.global.nc.f32 	%f51, [%rd3+-12];
	ld.global.nc.f32 	%f52, [%rd4+12];
	fma.rn.f32 	%f81, %f51, %f52, %f81;
$L__BB10_15:
	add.s32 	%r57, %r12, -4;
	setp.gt.s32 	%p33, %r57, -1;
	setp.lt.s32 	%p34, %r57, %r27;
	and.pred  	%p35, %p33, %p34;
	and.pred  	%p36, %p1, %p35;
	not.pred 	%p37, %p36;
	@%p37 bra 	$L__BB10_17;
	ld.global.nc.f32 	%f53, [%rd3+-16];
	ld.global.nc.f32 	%f54, [%rd4+16];
	fma.rn.f32 	%f81, %f53, %f54, %f81;
$L__BB10_17:
	add.s32 	%r58, %r12, -5;
	setp.gt.s32 	%p38, %r58, -1;
	setp.lt.s32 	%p39, %r58, %r27;
	and.pred  	%p40, %p38, %p39;
	and.pred  	%p41, %p1, %p40;
	not.pred 	%p42, %p41;
	@%p42 bra 	$L__BB10_19;
	ld.global.nc.f32 	%f55, [%rd3+-20];
	ld.global.nc.f32 	%f56, [%rd4+20];
	fma.rn.f32 	%f81, %f55, %f56, %f81;
$L__BB10_19:
	add.s32 	%r59, %r12, -6;
	setp.gt.s32 	%p43, %r59, -1;
	setp.lt.s32 	%p44, %r59, %r27;
	and.pred  	%p45, %p43, %p44;
	and.pred  	%p46, %p1, %p45;
	not.pred 	%p47, %p46;
	@%p47 bra 	$L__BB10_21;
	ld.global.nc.f32 	%f57, [%rd3+-24];
	ld.global.nc.f32 	%f58, [%rd4+24];
	fma.rn.f32 	%f81, %f57, %f58, %f81;
$L__BB10_21:
	add.s32 	%r60, %r12, -7;
	setp.gt.s32 	%p48, %r60, -1;
	setp.lt.s32 	%p49, %r60, %r27;
	and.pred  	%p50, %p48, %p49;
	and.pred  	%p51, %p1, %p50;
	not.pred 	%p52, %p51;
	@%p52 bra 	$L__BB10_23;
	ld.global.nc.f32 	%f59, [%rd3+-28];
	ld.global.nc.f32 	%f60, [%rd4+28];
	fma.rn.f32 	%f81, %f59, %f60, %f81;
$L__BB10_23:
	add.s32 	%r85, %r85, 8;
	setp.ne.s32 	%p53, %r85, %r6;
	mov.u32 	%r87, %r6;
	@%p53 bra 	$L__BB10_7;
$L__BB10_24:
	setp.eq.s32 	%p54, %r5, 0;
	@%p54 bra 	$L__BB10_45;
	add.s32 	%r61, %r5, -1;
	setp.lt.u32 	%p55, %r61, 3;
	@%p55 bra 	$L__BB10_35;
	sub.s32 	%r62, %r1, %r87;
	add.s32 	%r15, %r62, %r29;
	setp.gt.s32 	%p56, %r15, -1;
	setp.lt.s32 	%p57, %r15, %r27;
	and.pred  	%p58, %p56, %p57;
	and.pred  	%p60, %p1, %p58;
	not.pred 	%p61, %p60;
	@%p61 bra 	$L__BB10_28;
	add.s32 	%r63, %r15, %r9;
	add.s32 	%r64, %r87, %r10;
	mul.wide.s32 	%rd24, %r63, 4;
	add.s64 	%rd25, %rd2, %rd24;
	ld.global.nc.f32 	%f62, [%rd25];
	mul.wide.s32 	%rd26, %r64, 4;
	add.s64 	%rd27, %rd1, %rd26;
	ld.global.nc.f32 	%f63, [%rd27];
	fma.rn.f32 	%f81, %f62, %f63, %f81;
$L__BB10_28:
	add.s32 	%r65, %r15, -1;
	setp.gt.s32 	%p62, %r65, -1;
	setp.lt.s32 	%p63, %r65, %r27;
	and.pred  	%p64, %p62, %p63;
	and.pred  	%p65, %p1, %p64;
	cvt.u64.u32 	%rd28, %r87;
	sub.s64 	%rd31, %rd57, %rd28;
	cvt.s64.s32 	%rd32, %r9;
	add.s64 	%rd33, %rd31, %rd56;
	add.s64 	%rd34, %rd33, %rd32;
	shl.b64 	%rd35, %rd34, 2;
	add.s64 	%rd5, %rd2, %rd35;
	not.pred 	%p66, %p65;
	@%p66 bra 	$L__BB10_30;
	ld.global.nc.f32 	%f64, [%rd5+-4];
	cvt.u64.u32 	%rd36, %r87;
	cvt.s64.s32 	%rd37, %r10;
	add.s64 	%rd38, %rd36, %rd37;
	shl.b64 	%rd39, %rd38, 2;
	add.s64 	%rd40, %rd1, %rd39;
	ld.global.nc.f32 	%f65, [%rd40+4];
	fma.rn.f32 	%f81, %f64, %f65, %f81;
$L__BB10_30:
	add.s32 	%r66, %r15, -2;
	setp.gt.s32 	%p67, %r66, -1;
	setp.lt.s32 	%p68, %r66, %r27;
	and.pred  	%p69, %p67, %p68;
	and.pred  	%p70, %p1, %p69;
	not.pred 	%p71, %p70;
	@%p71 bra 	$L__BB10_32;
	ld.global.nc.f32 	%f66, [%rd5+-8];
	cvt.u64.u32 	%rd41, %r87;
	cvt.s64.s32 	%rd42, %r10;
	add.s64 	%rd43, %rd41, %rd42;
	shl.b64 	%rd44, %rd43, 2;
	add.s64 	%rd45, %rd1, %rd44;
	ld.global.nc.f32 	%f67, [%rd45+8];
	fma.rn.f32 	%f81, %f66, %f67, %f81;
$L__BB10_32:
	add.s32 	%r67, %r15, -3;
	setp.gt.s32 	%p72, %r67, -1;
	setp.lt.s32 	%p73, %r67, %r27;
	and.pred  	%p74, %p72, %p73;
	and.pred  	%p75, %p1, %p74;
	not.pred 	%p76, %p75;
	@%p76 bra 	$L__BB10_34;
	ld.global.nc.f32 	%f68, [%rd5+-12];
	cvt.u64.u32 	%rd46, %r87;
	cvt.s64.s32 	%rd47, %r10;
	add.s64 	%rd48, %rd46, %rd47;
	shl.b64 	%rd49, %rd48, 2;
	add.s64 	%rd50, %rd1, %rd49;
	ld.global.nc.f32 	%f69, [%rd50+12];
	fma.rn.f32 	%f81, %f68, %f69, %f81;
$L__BB10_34:
	add.s32 	%r87, %r87, 4;
$L__BB10_35:
	and.b32  	%r68, %r28, 3;
	setp.eq.s32 	%p77, %r68, 0;
	@%p77 bra 	$L__BB10_45;
	setp.eq.s32 	%p78, %r68, 1;
	@%p78 bra 	$L__BB10_42;
	sub.s32 	%r69, %r1, %r87;
	add.s32 	%r18, %r69, %r29;
	setp.gt.s32 	%p79, %r18, -1;
	setp.lt.s32 	%p80, %r18, %r27;
	and.pred  	%p81, %p79, %p80;
	and.pred  	%p83, %p1, %p81;
	not.pred 	%p84, %p83;
	@%p84 bra 	$L__BB10_39;
	add.s32 	%r70, %r18, %r9;
	add.s32 	%r71, %r87, %r10;
	mul.wide.s32 	%rd51, %r70, 4;
	add.s64 	%rd52, %rd2, %rd51;
	ld.global.nc.f32 	%f71, [%rd52];
	mul.wide.s32 	%rd53, %r71, 4;
	add.s64 	%rd54, %rd1, %rd53;
	ld.global.nc.f32 	%f72, [%rd54];
	fma.rn.f32 	%f81, %f71, %f72, %f81;
$L__BB10_39:
	add.s32 	%r72, %r18, -1;
	setp.gt.s32 	%p85, %r72, -1;
	setp.lt.s32 	%p86, %r72, %r27;
	and.pred  	%p87, %p85, %p86;
	and.pred  	%p88, %p1, %p87;
	not.pred 	%p89, %p88;
	@%p89 bra 	$L__BB10_41;
	cvt.s64.s32 	%rd55, %r9;
	cvt.s64.s32 	%rd58, %r87;
	sub.s64 	%rd59, %rd57, %rd58;
	add.s64 	%rd60, %rd59, %rd56;
	add.s64 	%rd61, %rd60, %rd55;
	shl.b64 	%rd62, %rd61, 2;
	add.s64 	%rd63, %rd2, %rd62;
	ld.global.nc.f32 	%f73, [%rd63+-4];
	cvt.s64.s32 	%rd64, %r10;
	add.s64 	%rd65, %rd58, %rd64;
	shl.b64 	%rd66, %rd65, 2;
	add.s64 	%rd67, %rd1, %rd66;
	ld.global.nc.f32 	%f74, [%rd67+4];
	fma.rn.f32 	%f81, %f73, %f74, %f81;
$L__BB10_41:
	add.s32 	%r87, %r87, 2;
$L__BB10_42:
	and.b32  	%r73, %r28, 1;
	setp.eq.b32 	%p90, %r73, 1;
	not.pred 	%p91, %p90;
	@%p91 bra 	$L__BB10_45;
	sub.s32 	%r74, %r1, %r87;
	add.s32 	%r21, %r74, %r29;
	setp.gt.s32 	%p92, %r21, -1;
	setp.lt.s32 	%p93, %r21, %r27;
	and.pred  	%p94, %p92, %p93;
	and.pred  	%p96, %p1, %p94;
	not.pred 	%p97, %p96;
	@%p97 bra 	$L__BB10_45;
	add.s32 	%r75, %r21, %r9;
	add.s32 	%r76, %r87, %r10;
	mul.wide.s32 	%rd68, %r75, 4;
	add.s64 	%rd69, %rd2, %rd68;
	ld.global.nc.f32 	%f75, [%rd69];
	mul.wide.s32 	%rd70, %r76, 4;
	add.s64 	%rd71, %rd1, %rd70;
	ld.global.nc.f32 	%f76, [%rd71];
	fma.rn.f32 	%f81, %f75, %f76, %f81;
$L__BB10_45:
	add.s32 	%r84, %r84, 1;
	setp.ne.s32 	%p98, %r84, %r28;
	@%p98 bra 	$L__BB10_5;
	ld.param.u32 	%r82, [_Z25conv2dBackwardInputKernelPKfS0_Pfiiiiiii_param_5];
	add.s32 	%r83, %r83, 1;
	setp.ne.s32 	%p99, %r83, %r82;
	@%p99 bra 	$L__BB10_4;
$L__BB10_47:
	ld.param.u64 	%rd75, [_Z25conv2dBackwardInputKernelPKfS0_Pfiiiiiii_param_2];
	mad.lo.s32 	%r77, %r3, %r24, %r4;
	mad.lo.s32 	%r78, %r77, %r31, %r38;
	mad.lo.s32 	%r79, %r78, %r27, %r1;
	cvta.to.global.u64 	%rd72, %rd75;
	mul.wide.s32 	%rd73, %r79, 4;
	add.s64 	%rd74, %rd72, %rd73;
	st.global.f32 	[%rd74], %f81;
$L__BB10_48:
	ret;

}
	// .globl	_Z27conv2dBackwardWeightsKernelPKfS0_Pfiiiiiii
.visible .entry _Z27conv2dBackwardWeightsKernelPKfS0_Pfiiiiiii(
	.param .u64 .ptr .align 1 _Z27conv2dBackwardWeightsKernelPKfS0_Pfiiiiiii_param_0,
	.param .u64 .ptr .align 1 _Z27conv2dBackwardWeightsKernelPKfS0_Pfiiiiiii_param_1,
	.param .u64 .ptr .align 1 _Z27conv2dBackwardWeightsKernelPKfS0_Pfiiiiiii_param_2,
	.param .u32 _Z27conv2dBackwardWeightsKernelPKfS0_Pfiiiiiii_param_3,
	.param .u32 _Z27conv2dBackwardWeightsKernelPKfS0_Pfiiiiiii_param_4,
	.param .u32 _Z27conv2dBackwardWeightsKernelPKfS0_Pfiiiiiii_param_5,
	.param .u32 _Z27conv2dBackwardWeightsKernelPKfS0_Pfiiiiiii_param_6,
	.param .u32 _Z27conv2dBackwardWeightsKernelPKfS0_Pfiiiiiii_param_7,
	.param .u32 _Z27conv2dBackwardWeightsKernelPKfS0_Pfiiiiiii_param_8,
	.param .u32 _Z27conv2dBackwardWeightsKernelPKfS0_Pfiiiiiii_param_9
)
{
	.reg .pred 	%p<63>;
	.reg .b32 	%r<85>;
	.reg .b32 	%f<104>;
	.reg .b64 	%rd<43>;

	ld.param.u64 	%rd8, [_Z27conv2dBackwardWeightsKernelPKfS0_Pfiiiiiii_param_0];
	ld.param.u64 	%rd9, [_Z27conv2dBackwardWeightsKernelPKfS0_Pfiiiiiii_param_1];
	ld.param.u32 	%r28, [_Z27conv2dBackwardWeightsKernelPKfS0_Pfiiiiiii_param_4];
	ld.param.u32 	%r29, [_Z27conv2dBackwardWeightsKernelPKfS0_Pfiiiiiii_param_5];
	ld.param.u32 	%r30, [_Z27conv2dBackwardWeightsKernelPKfS0_Pfiiiiiii_param_6];
	ld.param.u32 	%r31, [_Z27conv2dBackwardWeightsKernelPKfS0_Pfiiiiiii_param_7];
	ld.param.u32 	%r34, [_Z27conv2dBackwardWeightsKernelPKfS0_Pfiiiiiii_param_8];
	cvta.to.global.u64 	%rd1, %rd9;
	cvta.to.global.u64 	%rd2, %rd8;
	mov.u32 	%r1, %ctaid.x;
	mov.u32 	%r2, %ctaid.y;
	mov.u32 	%r35, %ctaid.z;
	setp.ge.s32 	%p1, %r1, %r29;
	setp.ge.s32 	%p2, %r2, %r28;
	or.pred  	%p3, %p2, %p1;
	mul.lo.s32 	%r36, %r34, %r34;
	setp.ge.u32 	%p4, %r35, %r36;
	or.pred  	%p5, %p3, %p4;
	mov.f32 	%f82, 0f00000000;
	@%p5 bra 	$L__BB11_48;
	ld.param.u32 	%r75, [_Z27conv2dBackwardWeightsKernelPKfS0_Pfiiiiiii_param_3];
	div.s32 	%r4, %r35, %r34;
	mul.lo.s32 	%r37, %r4, %r34;
	sub.s32 	%r5, %r35, %r37;
	setp.lt.s32 	%p6, %r75, 1;
	@%p6 bra 	$L__BB11_47;
	ld.param.u32 	%r77, [_Z27conv2dBackwardWeightsKernelPKfS0_Pfiiiiiii_param_9];
	sub.s32 	%r6, %r5, %r77;
	min.s32 	%r38, %r30, %r31;
	setp.lt.s32 	%p7, %r38, 1;
	@%p7 bra 	$L__BB11_47;
	and.b32  	%r7, %r31, 7;
	and.b32  	%r8, %r31, 2147483640;
	mov.f32 	%f82, 0f00000000;
	mov.b32 	%r79, 0;
$L__BB11_4:
	mov.b32 	%r80, 0;
$L__BB11_5:
	ld.param.u32 	%r78, [_Z27conv2dBackwardWeightsKernelPKfS0_Pfiiiiiii_param_9];
	setp.lt.u32 	%p8, %r31, 8;
	sub.s32 	%r42, %r4, %r78;
	add.s32 	%r11, %r42, %r80;
	mad.lo.s32 	%r43, %r79, %r28, %r2;
	mad.lo.s32 	%r44, %r43, %r30, %r11;
	mul.lo.s32 	%r12, %r44, %r31;
	mad.lo.s32 	%r45, %r79, %r29, %r1;
	mad.lo.s32 	%r46, %r45, %r30, %r80;
	mul.lo.s32 	%r13, %r46, %r31;
	mov.b32 	%r83, 0;
	@%p8 bra 	$L__BB11_24;
	mov.b32 	%r81, 0;
	cvt.s64.s32 	%rd13, %r13;
$L__BB11_7:
	.pragma "nounroll";
	setp.ge.u32 	%p9, %r11, %r30;
	add.s32 	%r15, %r6, %r81;
	setp.ge.u32 	%p10, %r15, %r31;
	add.s32 	%r48, %r15, %r12;
	mul.wide.s32 	%rd10, %r48, 4;
	add.s64 	%rd3, %rd2, %rd10;
	or.pred  	%p11, %p9, %p10;
	@%p11 bra 	$L__BB11_9;
	add.s32 	%r49, %r81, %r13;
	ld.global.nc.f32 	%f45, [%rd3];
	mul.wide.s32 	%rd11, %r49, 4;
	add.s64 	%rd12, %rd1, %rd11;
	ld.global.nc.f32 	%f46, [%rd12];
	fma.rn.f32 	%f82, %f45, %f46, %f82;
$L__BB11_9:
	add.s32 	%r50, %r15, 1;
	setp.ge.u32 	%p13, %r50, %r31;
	cvt.s64.s32 	%rd14, %r81;
	add.s64 	%rd15, %rd14, %rd13;
	shl.b64 	%rd16, %rd15, 2;
	add.s64 	%rd4, %rd1, %rd16;
	or.pred  	%p14, %p9, %p13;
	@%p14 bra 	$L__BB11_11;
	ld.global.nc.f32 	%f47, [%rd3+4];
	ld.global.nc.f32 	%f48, [%rd4+4];
	fma.rn.f32 	%f82, %f47, %f48, %f82;
$L__BB11_11:
	add.s32 	%r51, %r15, 2;
	setp.ge.u32 	%p16, %r51, %r31;
	or.pred  	%p17, %p9, %p16;
	@%p17 bra 	$L__BB11_13;
	ld.global.nc.f32 	%f49, [%rd3+8];
	ld.global.nc.f32 	%f50, [%rd4+8];
	fma.rn.f32 	%f82, %f49, %f50, %f82;
$L__BB11_13:
	add.s32 	%r52, %r15, 3;
	setp.ge.u32 	%p19, %r52, %r31;
	or.pred  	%p20, %p9, %p19;
	@%p20 bra 	$L__BB11_15;
	ld.global.nc.f32 	%f51, [%rd3+12];
	ld.global.nc.f32 	%f52, [%rd4+12];
	fma.rn.f32 	%f82, %f51, %f52, %f82;
$L__BB11_15:
	add.s32 	%r53, %r15, 4;
	setp.ge.u32 	%p22, %r53, %r31;
	or.pred  	%p23, %p9, %p22;
	@%p23 bra 	$L__BB11_17;
	ld.global.nc.f32 	%f53, [%rd3+16];
	ld.global.nc.f32 	%f54, [%rd4+16];
	fma.rn.f32 	%f82, %f53, %f54, %f82;
$L__BB11_17:
	add.s32 	%r54, %r15, 5;
	setp.ge.u32 	%p25, %r54, %r31;
	or.pred  	%p26, %p9, %p25;
	@%p26 bra 	$L__BB11_19;
	ld.global.nc.f32 	%f55, [%rd3+20];
	ld.global.nc.f32 	%f56, [%rd4+20];
	fma.rn.f32 	%f82, %f55, %f56, %f82;
$L__BB11_19:
	add.s32 	%r55, %r15, 6;
	setp.ge.u32 	%p28, %r55, %r31;
	or.pred  	%p29, %p9, %p28;
	@%p29 bra 	$L__BB11_21;
	ld.global.nc.f32 	%f57, [%rd3+24];
	ld.global.nc.f32 	%f58, [%rd4+24];
	fma.rn.f32 	%f82, %f57, %f58, %f82;
$L__BB11_21:
	add.s32 	%r56, %r15, 7;
	setp.ge.u32 	%p31, %r56, %r31;
	or.pred  	%p32, %p9, %p31;
	@%p32 bra 	$L__BB11_23;
	ld.global.nc.f32 	%f59, [%rd3+28];
	ld.global.nc.f32 	%f60, [%rd4+28];
	fma.rn.f32 	%f82, %f59, %f60, %f82;
$L__BB11_23:
	add.s32 	%r81, %r81, 8;
	setp.ne.s32 	%p33, %r81, %r8;
	mov.u32 	%r83, %r8;
	@%p33 bra 	$L__BB11_7;
$L__BB11_24:
	setp.eq.s32 	%p34, %r7, 0;
	@%p34 bra 	$L__BB11_45;
	add.s32 	%r57, %r7, -1;
	setp.lt.u32 	%p35, %r57, 3;
	@%p35 bra 	$L__BB11_35;
	setp.ge.u32 	%p36, %r11, %r30;
	add.s32 	%r18, %r6, %r83;
	setp.ge.u32 	%p37, %r18, %r31;
	add.s32 	%r58, %r18, %r12;
	mul.wide.s32 	%rd17, %r58, 4;
	add.s64 	%rd5, %rd2, %rd17;
	or.pred  	%p38, %p36, %p37;
	@%p38 bra 	$L__BB11_28;
	add.s32 	%r59, %r83, %r13;
	ld.global.nc.f32 	%f62, [%rd5];
	mul.wide.s32 	%rd18, %r59, 4;
	add.s64 	%rd19, %rd1, %rd18;
	ld.global.nc.f32 	%f63, [%rd19];
	fma.rn.f32 	%f82, %f62, %f63, %f82;
$L__BB11_28:
	add.s32 	%r60, %r18, 1;
	setp.ge.u32 	%p40, %r60, %r31;
	cvt.s64.s32 	%rd20, %r13;
	cvt.u64.u32 	%rd21, %r83;
	add.s64 	%rd22, %rd21, %rd20;
	shl.b64 	%rd23, %rd22, 2;
	add.s64 	%rd6, %rd1, %rd23;
	or.pred  	%p41, %p36, %p40;
	@%p41 bra 	$L__BB11_30;
	ld.global.nc.f32 	%f64, [%rd5+4];
	ld.global.nc.f32 	%f65, [%rd6+4];
	fma.rn.f32 	%f82, %f64, %f65, %f82;
$L__BB11_30:
	add.s32 	%r61, %r18, 2;
	setp.ge.u32 	%p43, %r61, %r31;
	or.pred  	%p44, %p36, %p43;
	@%p44 bra 	$L__BB11_32;
	ld.global.nc.f32 	%f66, [%rd5+8];
	ld.global.nc.f32 	%f67, [%rd6+8];
	fma.rn.f32 	%f82, %f66, %f67, %f82;
$L__BB11_32:
	add.s32 	%r62, %r18, 3;
	setp.ge.u32 	%p46, %r62, %r31;
	or.pred  	%p47, %p36, %p46;
	@%p47 bra 	$L__BB11_34;
	ld.global.nc.f32 	%f68, [%rd5+12];
	ld.global.nc.f32 	%f69, [%rd6+12];
	fma.rn.f32 	%f82, %f68, %f69, %f82;
$L__BB11_34:
	add.s32 	%r83, %r83, 4;
$L__BB11_35:
	and.b32  	%r63, %r31, 3;
	setp.eq.s32 	%p48, %r63, 0;
	@%p48 bra 	$L__BB11_45;
	setp.eq.s32 	%p49, %r63, 1;
	@%p49 bra 	$L__BB11_42;
	setp.ge.u32 	%p50, %r11, %r30;
	add.s32 	%r21, %r6, %r83;
	setp.ge.u32 	%p51, %r21, %r31;
	or.pred  	%p52, %p50, %p51;
	@%p52 bra 	$L__BB11_39;
	add.s32 	%r64, %r83, %r13;
	add.s32 	%r65, %r21, %r12;
	mul.wide.s32 	%rd24, %r65, 4;
	add.s64 	%rd25, %rd2, %rd24;
	ld.global.nc.f32 	%f71, [%rd25];
	mul.wide.s32 	%rd26, %r64, 4;
	add.s64 	%rd27, %rd1, %rd26;
	ld.global.nc.f32 	%f72, [%rd27];
	fma.rn.f32 	%f82, %f71, %f72, %f82;
$L__BB11_39:
	setp.ge.u32 	%p53, %r11, %r30;
	add.s32 	%r66, %r21, 1;
	setp.ge.u32 	%p54, %r66, %r31;
	or.pred  	%p55, %p53, %p54;
	@%p55 bra 	$L__BB11_41;
	add.s32 	%r68, %r21, %r12;
	mul.wide.s32 	%rd28, %r68, 4;
	add.s64 	%rd29, %rd2, %rd28;
	ld.global.nc.f32 	%f73, [%rd29+4];
	cvt.s64.s32 	%rd30, %r13;
	cvt.s64.s32 	%rd31, %r83;
	add.s64 	%rd32, %rd31, %rd30;
	shl.b64 	%rd33, %rd32, 2;
	add.s64 	%rd34, %rd1, %rd33;
	ld.global.nc.f32 	%f74, [%rd34+4];
	fma.rn.f32 	%f82, %f73, %f74, %f82;
$L__BB11_41:
	add.s32 	%r83, %r83, 2;
$L__BB11_42:
	and.b32  	%r69, %r31, 1;
	setp.eq.b32 	%p56, %r69, 1;
	not.pred 	%p57, %p56;
	@%p57 bra 	$L__BB11_45;
	setp.ge.u32 	%p58, %r11, %r30;
	add.s32 	%r24, %r6, %r83;
	setp.ge.u32 	%p59, %r24, %r31;
	or.pred  	%p60, %p58, %p59;
	@%p60 bra 	$L__BB11_45;
	add.s32 	%r70, %r24, %r12;
	add.s32 	%r71, %r83, %r13;
	mul.wide.s32 	%rd35, %r70, 4;
	add.s64 	%rd36, %rd2, %rd35;
	ld.global.nc.f32 	%f75, [%rd36];
	mul.wide.s32 	%rd37, %r71, 4;
	add.s64 	%rd38, %rd1, %rd37;
	ld.global.nc.f32 	%f76, [%rd38];
	fma.rn.f32 	%f82, %f75, %f76, %f82;
$L__BB11_45:
	add.s32 	%r80, %r80, 1;
	setp.ne.s32 	%p61, %r80, %r30;
	@%p61 bra 	$L__BB11_5;
	ld.param.u32 	%r76, [_Z27conv2dBackwardWeightsKernelPKfS0_Pfiiiiiii_param_3];
	add.s32 	%r79, %r79, 1;
	setp.ne.s32 	%p62, %r79, %r76;
	@%p62 bra 	$L__BB11_4;
$L__BB11_47:
	ld.param.u64 	%rd42, [_Z27conv2dBackwardWeightsKernelPKfS0_Pfiiiiiii_param_2];
	mad.lo.s32 	%r72, %r28, %r1, %r2;
	mad.lo.s32 	%r73, %r34, %r72, %r4;
	mad.lo.s32 	%r74, %r73, %r34, %r5;
	cvta.to.global.u64 	%rd39, %rd42;
	mul.wide.s32 	%rd40, %r74, 4;
	add.s64 	%rd41, %rd39, %rd40;
	atom.global.add.f32 	%f77, [%rd41], %f82;
$L__BB11_48:
	ret;

}
	// .globl	_Z24conv2dBackwardBiasKernelPKfPfiiii
.visible .entry _Z24conv2dBackwardBiasKernelPKfPfiiii(
	.param .u64 .ptr .align 1 _Z24conv2dBackwardBiasKernelPKfPfiiii_param_0,
	.param .u64 .ptr .align 1 _Z24conv2dBackwardBiasKernelPKfPfiiii_param_1,
	.param .u32 _Z24conv2dBackwardBiasKernelPKfPfiiii_param_2,
	.param .u32 _Z24conv2dBackwardBiasKernelPKfPfiiii_param_3,
	.param .u32 _Z24conv2dBackwardBiasKernelPKfPfiiii_param_4,
	.param .u32 _Z24conv2dBackwardBiasKernelPKfPfiiii_param_5
)
{
	.reg .pred 	%p<14>;
	.reg .b32 	%r<48>;
	.reg .b32 	%f<89>;
	.reg .b64 	%rd<16>;

	ld.param.u64 	%rd5, [_Z24conv2dBackwardBiasKernelPKfPfiiii_param_0];
	ld.param.u64 	%rd4, [_Z24conv2dBackwardBiasKernelPKfPfiiii_param_1];
	ld.param.u32 	%r24, [_Z24conv2dBackwardBiasKernelPKfPfiiii_param_2];
	ld.param.u32 	%r25, [_Z24conv2dBackwardBiasKernelPKfPfiiii_param_3];
	ld.param.u32 	%r26, [_Z24conv2dBackwardBiasKernelPKfPfiiii_param_4];
	ld.param.u32 	%r27, [_Z24conv2dBackwardBiasKernelPKfPfiiii_param_5];
	cvta.to.global.u64 	%rd1, %rd5;
	mov.u32 	%r28, %ctaid.x;
	mov.u32 	%r29, %ntid.x;
	mov.u32 	%r30, %tid.x;
	mad.lo.s32 	%r1, %r28, %r29, %r30;
	setp.ge.s32 	%p1, %r1, %r25;
	@%p1 bra 	$L__BB12_19;
	min.s32 	%r31, %r24, %r26;
	mov.f32 	%f87, 0f00000000;
	min.s32 	%r32, %r31, %r27;
	setp.lt.s32 	%p2, %r32, 1;
	@%p2 bra 	$L__BB12_18;
	and.b32  	%r2, %r27, 15;
	add.s32 	%r3, %r2, -1;
	and.b32  	%r4, %r27, 7;
	add.s32 	%r5, %r4, -1;
	and.b32  	%r6, %r27, 2147483632;
	and.b32  	%r7, %r27, 3;
	neg.s32 	%r8, %r6;
	add.s64 	%rd2, %rd1, 32;
	mov.f32 	%f87, 0f00000000;
	mov.b32 	%r41, 0;
$L__BB12_3:
	mad.lo.s32 	%r35, %r41, %r25, %r1;
	mul.lo.s32 	%r10, %r35, %r26;
	mov.b32 	%r42, 0;
$L__BB12_4:
	setp.lt.u32 	%p3, %r27, 16;
	add.s32 	%r37, %r42, %r10;
	mul.lo.s32 	%r12, %r37, %r27;
	mov.b32 	%r46, 0;
	mov.u32 	%r43, %r12;
	mov.u32 	%r44, %r8;
	@%p3 bra 	$L__BB12_6;
$L__BB12_5:
	.pragma "nounroll";
	mul.wide.s32 	%rd6, %r43, 4;
	add.s64 	%rd7, %rd2, %rd6;
	ld.global.nc.f32 	%f21, [%rd7+-32];
	add.f32 	%f22, %f87, %f21;
	ld.global.nc.f32 	%f23, [%rd7+-28];
	add.f32 	%f24, %f22, %f23;
	ld.global.nc.f32 	%f25, [%rd7+-24];
	add.f32 	%f26, %f24, %f25;
	ld.global.nc.f32 	%f27, [%rd7+-20];
	add.f32 	%f28, %f26, %f27;
	ld.global.nc.f32 	%f29, [%rd7+-16];
	add.f32 	%f30, %f28, %f29;
	ld.global.nc.f32 	%f31, [%rd7+-12];
	add.f32 	%f32, %f30, %f31;
	ld.global.nc.f32 	%f33, [%rd7+-8];
	add.f32 	%f34, %f32, %f33;
	ld.global.nc.f32 	%f35, [%rd7+-4];
	add.f32 	%f36, %f34, %f35;
	ld.global.nc.f32 	%f37, [%rd7];
	add.f32 	%f38, %f36, %f37;
	ld.global.nc.f32 	%f39, [%rd7+4];
	add.f32 	%f40, %f38, %f39;
	ld.global.nc.f32 	%f41, [%rd7+8];
	add.f32 	%f42, %f40, %f41;
	ld.global.nc.f32 	%f43, [%rd7+12];
	add.f32 	%f44, %f42, %f43;
	ld.global.nc.f32 	%f45, [%rd7+16];
	add.f32 	%f46, %f44, %f45;
	ld.global.nc.f32 	%f47, [%rd7+20];
	add.f32 	%f48, %f46, %f47;
	ld.global.nc.f32 	%f49, [%rd7+24];
	add.f32 	%f50, %f48, %f49;
	ld.global.nc.f32 	%f51, [%rd7+28];
	add.f32 	%f87, %f50, %f51;
	add.s32 	%r44, %r44, 16;
	add.s32 	%r43, %r43, 16;
	setp.eq.s32 	%p4, %r44, 0;
	mov.u32 	%r46, %r6;
	@%p4 bra 	$L__BB12_6;
	bra.uni 	$L__BB12_5;
$L__BB12_6:
	setp.eq.s32 	%p5, %r2, 0;
	@%p5 bra 	$L__BB12_16;
	setp.lt.u32 	%p6, %r3, 7;
	@%p6 bra 	$L__BB12_9;
	add.s32 	%r38, %r46, %r12;
	mul.wide.s32 	%rd8, %r38, 4;
	add.s64 	%rd9, %rd1, %rd8;
	ld.global.nc.f32 	%f53, [%rd9];
	add.f32 	%f54, %f87, %f53;
	ld.global.nc.f32 	%f55, [%rd9+4];
	add.f32 	%f56, %f54, %f55;
	ld.global.nc.f32 	%f57, [%rd9+8];
	add.f32 	%f58, %f56, %f57;
	ld.global.nc.f32 	%f59, [%rd9+12];
	add.f32 	%f60, %f58, %f59;
	ld.global.nc.f32 	%f61, [%rd9+16];
	add.f32 	%f62, %f60, %f61;
	ld.global.nc.f32 	%f63, [%rd9+20];
	add.f32 	%f64, %f62, %f63;
	ld.global.nc.f32 	%f65, [%rd9+24];
	add.f32 	%f66, %f64, %f65;
	ld.global.nc.f32 	%f67, [%rd9+28];
	add.f32 	%f87, %f66, %f67;
	add.s32 	%r46, %r46, 8;
$L__BB12_9:
	setp.eq.s32 	%p7, %r4, 0;
	@%p7 bra 	$L__BB12_16;
	setp.lt.u32 	%p8, %r5, 3;
	@%p8 bra 	$L__BB12_12;
	add.s32 	%r39, %r46, %r12;
	mul.wide.s32 	%rd10, %r39, 4;
	add.s64 	%rd11, %rd1, %rd10;
	ld.global.nc.f32 	%f69, [%rd11];
	add.f32 	%f70, %f87, %f69;
	ld.global.nc.f32 	%f71, [%rd11+4];
	add.f32 	%f72, %f70, %f71;
	ld.global.nc.f32 	%f73, [%rd11+8];
	add.f32 	%f74, %f72, %f73;
	ld.global.nc.f32 	%f75, [%rd11+12];
	add.f32 	%f87, %f74, %f75;
	add.s32 	%r46, %r46, 4;
$L__BB12_12:
	setp.eq.s32 	%p9, %r7, 0;
	@%p9 bra 	$L__BB12_16;
	setp.eq.s32 	%p10, %r7, 1;
	add.s32 	%r40, %r46, %r12;
	mul.wide.s32 	%rd12, %r40, 4;
	add.s64 	%rd3, %rd1, %rd12;
	ld.global.nc.f32 	%f76, [%rd3];
	add.f32 	%f87, %f87, %f76;
	@%p10 bra 	$L__BB12_16;
	setp.eq.s32 	%p11, %r7, 2;
	ld.global.nc.f32 	%f77, [%rd3+4];
	add.f32 	%f87, %f87, %f77;
	@%p11 bra 	$L__BB12_16;
	ld.global.nc.f32 	%f78, [%rd3+8];
	add.f32 	%f87, %f87, %f78;
$L__BB12_16:
	add.s32 	%r42, %r42, 1;
	setp.ne.s32 	%p12, %r42, %r26;
	@%p12 bra 	$L__BB12_4;
	add.s32 	%r41, %r41, 1;
	setp.ne.s32 	%p13, %r41, %r24;
	@%p13 bra 	$L__BB12_3;
$L__BB12_18:
	cvta.to.global.u64 	%rd13, %rd4;
	mul.wide.s32 	%rd14, %r1, 4;
	add.s64 	%rd15, %rd13, %rd14;
	st.global.f32 	[%rd15], %f87;
$L__BB12_19:
	ret;

}
	// .globl	_Z15sgdUpdateKernelPfPKfffi
.visible .entry _Z15sgdUpdateKernelPfPKfffi(
	.param .u64 .ptr .align 1 _Z15sgdUpdateKernelPfPKfffi_param_0,
	.param .u64 .ptr .align 1 _Z15sgdUpdateKernelPfPKfffi_param_1,
	.param .f32 _Z15sgdUpdateKernelPfPKfffi_param_2,
	.param .f32 _Z15sgdUpdateKernelPfPKfffi_param_3,
	.param .u32 _Z15sgdUpdateKernelPfPKfffi_param_4
)
{
	.reg .pred 	%p<2>;
	.reg .b32 	%r<6>;
	.reg .b32 	%f<8>;
	.reg .b64 	%rd<8>;

	ld.param.u64 	%rd1, [_Z15sgdUpdateKernelPfPKfffi_param_0];
	ld.param.u64 	%rd2, [_Z15sgdUpdateKernelPfPKfffi_param_1];
	ld.param.f32 	%f1, [_Z15sgdUpdateKernelPfPKfffi_param_2];
	ld.param.f32 	%f2, [_Z15sgdUpdateKernelPfPKfffi_param_3];
	ld.param.u32 	%r2, [_Z15sgdUpdateKernelPfPKfffi_param_4];
	mov.u32 	%r3, %ctaid.x;
	mov.u32 	%r4, %ntid.x;
	mov.u32 	%r5, %tid.x;
	mad.lo.s32 	%r1, %r3, %r4, %r5;
	setp.ge.s32 	%p1, %r1, %r2;
	@%p1 bra 	$L__BB13_2;
	cvta.to.global.u64 	%rd3, %rd2;
	cvta.to.global.u64 	%rd4, %rd1;
	mul.wide.s32 	%rd5, %r1, 4;
	add.s64 	%rd6, %rd3, %rd5;
	ld.global.nc.f32 	%f3, [%rd6];
	mul.f32 	%f4, %f1, %f3;
	mul.f32 	%f5, %f2, %f4;
	add.s64 	%rd7, %rd4, %rd5;
	ld.global.f32 	%f6, [%rd7];
	sub.f32 	%f7, %f6, %f5;
	st.global.f32 	[%rd7], %f7;
$L__BB13_2:
	ret;

}
	// .globl	_Z16zeroMemoryKernelPfi
.visible .entry _Z16zeroMemoryKernelPfi(
	.param .u64 .ptr .align 1 _Z16zeroMemoryKernelPfi_param_0,
	.param .u32 _Z16zeroMemoryKernelPfi_param_1
)
{
	.reg .pred 	%p<2>;
	.reg .b32 	%r<7>;
	.reg .b64 	%rd<5>;

	ld.param.u64 	%rd1, [_Z16zeroMemoryKernelPfi_param_0];
	ld.param.u32 	%r2, [_Z16zeroMemoryKernelPfi_param_1];
	mov.u32 	%r3, %ctaid.x;
	mov.u32 	%r4, %ntid.x;
	mov.u32 	%r5, %tid.x;
	mad.lo.s32 	%r1, %r3, %r4, %r5;
	setp.ge.s32 	%p1, %r1, %r2;
	@%p1 bra 	$L__BB14_2;
	cvta.to.global.u64 	%rd2, %rd1;
	mul.wide.s32 	%rd3, %r1, 4;
	add.s64 	%rd4, %rd2, %rd3;
	mov.b32 	%r6, 0;
	st.global.u32 	[%rd4], %r6;
$L__BB14_2:
	ret;

}
	// .globl	_Z18sumReductionKernelPKfPfi
.visible .entry _Z18sumReductionKernelPKfPfi(
	.param .u64 .ptr .align 1 _Z18sumReductionKernelPKfPfi_param_0,
	.param .u64 .ptr .align 1 _Z18sumReductionKernelPKfPfi_param_1,
	.param .u32 _Z18sumReductionKernelPKfPfi_param_2
)
{
	.reg .pred 	%p<6>;
	.reg .b32 	%r<14>;
	.reg .b32 	%f<10>;
	.reg .b64 	%rd<7>;

	ld.param.u64 	%rd1, [_Z18sumReductionKernelPKfPfi_param_0];
	ld.param.u64 	%rd2, [_Z18sumReductionKernelPKfPfi_param_1];
	ld.param.u32 	%r7, [_Z18sumReductionKernelPKfPfi_param_2];
	mov.u32 	%r1, %tid.x;
	mov.u32 	%r8, %ctaid.x;
	mov.u32 	%r13, %ntid.x;
	mad.lo.s32 	%r3, %r8, %r13, %r1;
	setp.ge.s32 	%p1, %r3, %r7;
	mov.f32 	%f9, 0f00000000;
	@%p1 bra 	$L__BB15_2;
	cvta.to.global.u64 	%rd3, %rd1;
	mul.wide.s32 	%rd4, %r3, 4;
	add.s64 	%rd5, %rd3, %rd4;
	ld.global.nc.f32 	%f9, [%rd5];
$L__BB15_2:
	shl.b32 	%r9, %r1, 2;
	mov.u32 	%r10, sdata;
	add.s32 	%r4, %r10, %r9;
	st.shared.f32 	[%r4], %f9;
	bar.sync 	0;
	setp.lt.u32 	%p2, %r13, 2;
	@%p2 bra 	$L__BB15_6;
$L__BB15_3:
	shr.u32 	%r6, %r13, 1;
	setp.ge.u32 	%p3, %r1, %r6;
	@%p3 bra 	$L__BB15_5;
	shl.b32 	%r11, %r6, 2;
	add.s32 	%r12, %r4, %r11;
	ld.shared.f32 	%f4, [%r12];
	ld.shared.f32 	%f5, [%r4];
	add.f32 	%f6, %f4, %f5;
	st.shared.f32 	[%r4], %f6;
$L__BB15_5:
	bar.sync 	0;
	setp.gt.u32 	%p4, %r13, 3;
	mov.u32 	%r13, %r6;
	@%p4 bra 	$L__BB15_3;
$L__BB15_6:
	setp.ne.s32 	%p5, %r1, 0;
	@%p5 bra 	$L__BB15_8;
	ld.shared.f32 	%f7, [sdata];
	cvta.to.global.u64 	%rd6, %rd2;
	atom.global.add.f32 	%f8, [%rd6], %f7;
$L__BB15_8:
	ret;

}


// ===== COMPILED SASS (sm_100) =====

	.target	sm_100

	.elftype	@"ET_EXEC"


//--------------------- .note.nv.tkinfo           --------------------------
	.section	.note.nv.tkinfo,"",@"SHT_NOTE"
	.sectionflags	@"SHF_NOTE_NV_TKINFO"
	.tkinfo
        /*0018*/ 	.word	0x00000002
        /*0030*/ 	.string	""
        /*0030*/ 	.string	"ptxas"
        /*0030*/ 	.string	"Cuda compilation tools, release 13.0, V13.0.88"
        /*0030*/ 	.string	"Build cuda_13.0.r13.0/compiler.36424714_0"
        /*0030*/ 	.string	"-arch sm_100 -m 64 "



//--------------------- .note.nv.cuinfo           --------------------------
	.section	.note.nv.cuinfo,"",@"SHT_NOTE"
	.sectionflags	@"SHF_NOTE_NV_CUINFO"
        /*0018*/ 	.short	0x0002
        /*001a*/ 	.short	0x0064
        /*001c*/ 	.short	0x0082
	.zero		2


//--------------------- .nv.info                  --------------------------
	.section	.nv.info,"",@"SHT_CUDA_INFO"
	.align	4


	//----- nvinfo : EIATTR_REGCOUNT
	.align		4
        /*0000*/ 	.byte	0x04, 0x2f
        /*0002*/ 	.short	(.L_1 - .L_0)
	.align		4
.L_0:
        /*0004*/ 	.word	index@(_Z11ReLUForwardPKfPfPhi)
        /*0008*/ 	.word	0x0000000e


	//----- nvinfo : EIATTR_FRAME_SIZE
	.align		4
.L_1:
        /*000c*/ 	.byte	0x04, 0x11
        /*000e*/ 	.short	(.L_3 - .L_2)
	.align		4
.L_2:
        /*0010*/ 	.word	index@(_Z11ReLUForwardPKfPfPhi)
        /*0014*/ 	.word	0x00000000


	//----- nvinfo : EIATTR_REGCOUNT
	.align		4
.L_3:
        /*0018*/ 	.byte	0x04, 0x2f
        /*001a*/ 	.short	(.L_5 - .L_4)
	.align		4
.L_4:
        /*001c*/ 	.word	index@(_Z12ReLUBackwardPKfPfPhi)
        /*0020*/ 	.word	0x0000000e


	//----- nvinfo : EIATTR_FRAME_SIZE
	.align		4
.L_5:
        /*0024*/ 	.byte	0x04, 0x11
        /*0026*/ 	.short	(.L_7 - .L_6)
	.align		4
.L_6:
        /*0028*/ 	.word	index@(_Z12ReLUBackwardPKfPfPhi)
        /*002c*/ 	.word	0x00000000


	//----- nvinfo : EIATTR_REGCOUNT
	.align		4
.L_7:
        /*0030*/ 	.byte	0x04, 0x2f
        /*0032*/ 	.short	(.L_9 - .L_8)
	.align		4
.L_8:
        /*0034*/ 	.word	index@(_Z14SigmoidForwardPKfPfi)
        /*0038*/ 	.word	0x0000000e


	//----- nvinfo : EIATTR_FRAME_SIZE
	.align		4
.L_9:
        /*003c*/ 	.byte	0x04, 0x11
        /*003e*/ 	.short	(.L_11 - .L_10)
	.align		4
.L_10:
        /*0040*/ 	.word	index@($__internal_1_$__cuda_sm20_rcp_rn_f32_slowpath)
        /*0044*/ 	.word	0x00000000


	//----- nvinfo : EIATTR_FRAME_SIZE
	.align		4
.L_11:
        /*0048*/ 	.byte	0x04, 0x11
        /*004a*/ 	.short	(.L_13 - .L_12)
	.align		4
.L_12:
        /*004c*/ 	.word	index@(_Z14SigmoidForwardPKfPfi)
        /*0050*/ 	.word	0x00000000


	//----- nvinfo : EIATTR_REGCOUNT
	.align		4
.L_13:
        /*0054*/ 	.byte	0x04, 0x2f
        /*0056*/ 	.short	(.L_15 - .L_14)
	.align		4
.L_14:
        /*0058*/ 	.word	index@(_Z15SigmoidBackwardPKfS0_Pfi)
        /*005c*/ 	.word	0x0000000e


	//----- nvinfo : EIATTR_FRAME_SIZE
	.align		4
.L_15:
        /*0060*/ 	.byte	0x04, 0x11
        /*0062*/ 	.short	(.L_17 - .L_16)
	.align		4
.L_16:
        /*0064*/ 	.word	index@(_Z15SigmoidBackwardPKfS0_Pfi)
        /*0068*/ 	.word	0x00000000


	//----- nvinfo : EIATTR_REGCOUNT
	.align		4
.L_17:
        /*006c*/ 	.byte	0x04, 0x2f
        /*006e*/ 	.short	(.L_19 - .L_18)
	.align		4
.L_18:
        /*0070*/ 	.word	index@(_Z17MaxPool2x2ForwardPKfPfPiiiii)
        /*0074*/ 	.word	0x00000016


	//----- nvinfo : EIATTR_FRAME_SIZE
	.align		4
.L_19:
        /*0078*/ 	.byte	0x04, 0x11
        /*007a*/ 	.short	(.L_21 - .L_20)
	.align		4
.L_20:
        /*007c*/ 	.word	index@(_Z17MaxPool2x2ForwardPKfPfPiiiii)
        /*0080*/ 	.word	0x00000000


	//----- nvinfo : EIATTR_REGCOUNT
	.align		4
.L_21:
        /*0084*/ 	.byte	0x04, 0x2f
        /*0086*/ 	.short	(.L_23 - .L_22)
	.align		4
.L_22:
        /*0088*/ 	.word	index@(_Z18MaxPool2x2BackwardPKfPKiPfii)
        /*008c*/ 	.word	0x0000000c


	//----- nvinfo : EIATTR_FRAME_SIZE
	.align		4
.L_23:
        /*0090*/ 	.byte	0x04, 0x11
        /*0092*/ 	.short	(.L_25 - .L_24)
	.align		4
.L_24:
        /*0094*/ 	.word	index@(_Z18MaxPool2x2BackwardPKfPKiPfii)
        /*0098*/ 	.word	0x00000000


	//----- nvinfo : EIATTR_REGCOUNT
	.align		4
.L_25:
        /*009c*/ 	.byte	0x04, 0x2f
        /*009e*/ 	.short	(.L_27 - .L_26)
	.align		4
.L_26:
        /*00a0*/ 	.word	index@(_Z18Upsample2x2ForwardPKfPfiiii)
        /*00a4*/ 	.word	0x0000000e


	//----- nvinfo : EIATTR_FRAME_SIZE
	.align		4
.L_27:
        /*00a8*/ 	.byte	0x04, 0x11
        /*00aa*/ 	.short	(.L_29 - .L_28)
	.align		4
.L_28:
        /*00ac*/ 	.word	index@(_Z18Upsample2x2ForwardPKfPfiiii)
        /*00b0*/ 	.word	0x00000000


	//----- nvinfo : EIATTR_REGCOUNT
	.align		4
.L_29:
        /*00b4*/ 	.byte	0x04, 0x2f
        /*00b6*/ 	.short	(.L_31 - .L_30)
	.align		4
.L_30:
        /*00b8*/ 	.word	index@(_Z19Upsample2x2BackwardPKfPfiiii)
        /*00bc*/ 	.word	0x00000010


	//----- nvinfo : EIATTR_FRAME_SIZE
	.align		4
.L_31:
        /*00c0*/ 	.byte	0x04, 0x11
        /*00c2*/ 	.short	(.L_33 - .L_32)
	.align		4
.L_32:
        /*00c4*/ 	.word	index@(_Z19Upsample2x2BackwardPKfPfiiii)
        /*00c8*/ 	.word	0x00000000


	//----- nvinfo : EIATTR_REGCOUNT
	.align		4
.L_33:
        /*00cc*/ 	.byte	0x04, 0x2f
        /*00ce*/ 	.short	(.L_35 - .L_34)
	.align		4
.L_34:
        /*00d0*/ 	.word	index@(_Z14MSELossForwardPKfS0_PfS1_i)
        /*00d4*/ 	.word	0x00000012


	//----- nvinfo : EIATTR_FRAME_SIZE
	.align		4
.L_35:
        /*00d8*/ 	.byte	0x04, 0x11
        /*00da*/ 	.short	(.L_37 - .L_36)
	.align		4
.L_36:
        /*00dc*/ 	.word	index@($__internal_0_$__cuda_sm3x_div_rn_noftz_f32_slowpath)
        /*00e0*/ 	.word	0x00000000


	//----- nvinfo : EIATTR_FRAME_SIZE
	.align		4
.L_37:
        /*00e4*/ 	.byte	0x04, 0x11
        /*00e6*/ 	.short	(.L_39 - .L_38)
	.align		4
.L_38:
        /*00e8*/ 	.word	index@(_Z14MSELossForwardPKfS0_PfS1_i)
        /*00ec*/ 	.word	0x00000000


	//----- nvinfo : EIATTR_REGCOUNT
	.align		4
.L_39:
        /*00f0*/ 	.byte	0x04, 0x2f
        /*00f2*/ 	.short	(.L_41 - .L_40)
	.align		4
.L_40:
        /*00f4*/ 	.word	index@(_Z19conv2dForwardKernelPKfS0_S0_Pfiiiiiii)
        /*00f8*/ 	.word	0x00000020


	//----- nvinfo : EIATTR_FRAME_SIZE
	.align		4
.L_41:
        /*00fc*/ 	.byte	0x04, 0x11
        /*00fe*/ 	.short	(.L_43 - .L_42)
	.align		4
.L_42:
        /*0100*/ 	.word	index@(_Z19conv2dForwardKernelPKfS0_S0_Pfiiiiiii)
        /*0104*/ 	.word	0x00000000


	//----- nvinfo : EIATTR_REGCOUNT
	.align		4
.L_43:
        /*0108*/ 	.byte	0x04, 0x2f
        /*010a*/ 	.short	(.L_45 - .L_44)
	.align		4
.L_44:
        /*010c*/ 	.word	index@(_Z25conv2dBackwardInputKernelPKfS0_Pfiiiiiii)
        /*0110*/ 	.word	0x00000020


	//----- nvinfo : EIATTR_FRAME_SIZE
	.align		4
.L_45:
        /*0114*/ 	.byte	0x04, 0x11
        /*0116*/ 	.short	(.L_47 - .L_46)
	.align		4
.L_46:
        /*0118*/ 	.word	index@(_Z25conv2dBackwardInputKernelPKfS0_Pfiiiiiii)
        /*011c*/ 	.word	0x00000000


	//----- nvinfo : EIATTR_REGCOUNT
	.align		4
.L_47:
        /*0120*/ 	.byte	0x04, 0x2f
        /*0122*/ 	.short	(.L_49 - .L_48)
	.align		4
.L_48:
        /*0124*/ 	.word	index@(_Z27conv2dBackwardWeightsKernelPKfS0_Pfiiiiiii)
        /*0128*/ 	.word	0x0000001f


	//----- nvinfo : EIATTR_FRAME_SIZE
	.align		4
.L_49:
        /*012c*/ 	.byte	0x04, 0x11
        /*012e*/ 	.short	(.L_51 - .L_50)
	.align		4
.L_50:
        /*0130*/ 	.word	index@(_Z27conv2dBackwardWeightsKernelPKfS0_Pfiiiiiii)
        /*0134*/ 	.word	0x00000000


	//----- nvinfo : EIATTR_REGCOUNT
	.align		4
.L_51:
        /*0138*/ 	.byte	0x04, 0x2f
        /*013a*/ 	.short	(.L_53 - .L_52)
	.align		4
.L_52:
        /*013c*/ 	.word	index@(_Z24conv2dBackwardBiasKernelPKfPfiiii)
        /*0140*/ 	.word	0x0000001e


	//----- nvinfo : EIATTR_FRAME_SIZE
	.align		4
.L_53:
        /*0144*/ 	.byte	0x04, 0x11
        /*0146*/ 	.short	(.L_55 - .L_54)
	.align		4
.L_54:
        /*0148*/ 	.word	index@(_Z24conv2dBackwardBiasKernelPKfPfiiii)
        /*014c*/ 	.word	0x00000000


	//----- nvinfo : EIATTR_REGCOUNT
	.align		4
.L_55:
        /*0150*/ 	.byte	0x04, 0x2f
        /*0152*/ 	.short	(.L_57 - .L_56)
	.align		4
.L_56:
        /*0154*/ 	.word	index@(_Z15sgdUpdateKernelPfPKfffi)
        /*0158*/ 	.word	0x0000000a


	//----- nvinfo : EIATTR_FRAME_SIZE
	.align		4
.L_57:
        /*015c*/ 	.byte	0x04, 0x11
        /*015e*/ 	.short	(.L_59 - .L_58)
	.align		4
.L_58:
        /*0160*/ 	.word	index@(_Z15sgdUpdateKernelPfPKfffi)
        /*0164*/ 	.word	0x00000000


	//----- nvinfo : EIATTR_REGCOUNT
	.align		4
.L_59:
        /*0168*/ 	.byte	0x04, 0x2f
        /*016a*/ 	.short	(.L_61 - .L_60)
	.align		4
.L_60:
        /*016c*/ 	.word	index@(_Z16zeroMemoryKernelPfi)
        /*0170*/ 	.word	0x00000008


	//----- nvinfo : EIATTR_FRAME_SIZE
	.align		4
.L_61:
        /*0174*/ 	.byte	0x04, 0x11
        /*0176*/ 	.short	(.L_63 - .L_62)
	.align		4
.L_62:
        /*0178*/ 	.word	index@(_Z16zeroMemoryKernelPfi)
        /*017c*/ 	.word	0x00000000


	//----- nvinfo : EIATTR_REGCOUNT
	.align		4
.L_63:
        /*0180*/ 	.byte	0x04, 0x2f
        /*0182*/ 	.short	(.L_65 - .L_64)
	.align		4
.L_64:
        /*0184*/ 	.word	index@(_Z18sumReductionKernelPKfPfi)
        /*0188*/ 	.word	0x0000000a


	//----- nvinfo : EIATTR_FRAME_SIZE
	.align		4
.L_65:
        /*018c*/ 	.byte	0x04, 0x11
        /*018e*/ 	.short	(.L_67 - .L_66)
	.align		4
.L_66:
        /*0190*/ 	.word	index@(_Z18sumReductionKernelPKfPfi)
        /*0194*/ 	.word	0x00000000


	//----- nvinfo : EIATTR_MIN_STACK_SIZE
	.align		4
.L_67:
        /*0198*/ 	.byte	0x04, 0x12
        /*019a*/ 	.short	(.L_69 - .L_68)
	.align		4
.L_68:
        /*019c*/ 	.word	index@(_Z18sumReductionKernelPKfPfi)
        /*01a0*/ 	.word	0x00000000


	//----- nvinfo : EIATTR_MIN_STACK_SIZE
	.align		4
.L_69:
        /*01a4*/ 	.byte	0x04, 0x12
        /*01a6*/ 	.short	(.L_71 - .L_70)
	.align		4
.L_70:
        /*01a8*/ 	.word	index@(_Z16zeroMemoryKernelPfi)
        /*01ac*/ 	.word	0x00000000


	//----- nvinfo : EIATTR_MIN_STACK_SIZE
	.align		4
.L_71:
        /*01b0*/ 	.byte	0x04, 0x12
        /*01b2*/ 	.short	(.L_73 - .L_72)
	.align		4
.L_72:
        /*01b4*/ 	.word	index@(_Z15sgdUpdateKernelPfPKfffi)
        /*01b8*/ 	.word	0x00000000


	//----- nvinfo : EIATTR_MIN_STACK_SIZE
	.align		4
.L_73:
        /*01bc*/ 	.byte	0x04, 0x12
        /*01be*/ 	.short	(.L_75 - .L_74)
	.align		4
.L_74:
        /*01c0*/ 	.word	index@(_Z24conv2dBackwardBiasKernelPKfPfiiii)
        /*01c4*/ 	.word	0x00000000


	//----- nvinfo : EIATTR_MIN_STACK_SIZE
	.align		4
.L_75:
        /*01c8*/ 	.byte	0x04, 0x12
        /*01ca*/ 	.short	(.L_77 - .L_76)
	.align		4
.L_76:
        /*01cc*/ 	.word	index@(_Z27conv2dBackwardWeightsKernelPKfS0_Pfiiiiiii)
        /*01d0*/ 	.word	0x00000000


	//----- nvinfo : EIATTR_MIN_STACK_SIZE
	.align		4
.L_77:
        /*01d4*/ 	.byte	0x04, 0x12
        /*01d6*/ 	.short	(.L_79 - .L_78)
	.align		4
.L_78:
        /*01d8*/ 	.word	index@(_Z25conv2dBackwardInputKernelPKfS0_Pfiiiiiii)
        /*01dc*/ 	.word	0x00000000


	//----- nvinfo : EIATTR_MIN_STACK_SIZE
	.align		4
.L_79:
        /*01e0*/ 	.byte	0x04, 0x12
        /*01e2*/ 	.short	(.L_81 - .L_80)
	.align		4
.L_80:
        /*01e4*/ 	.word	index@(_Z19conv2dForwardKernelPKfS0_S0_Pfiiiiiii)
        /*01e8*/ 	.word	0x00000000


	//----- nvinfo : EIATTR_MIN_STACK_SIZE
	.align		4
.L_81:
        /*01ec*/ 	.byte	0x04, 0x12
        /*01ee*/ 	.short	(.L_83 - .L_82)
	.align		4
.L_82:
        /*01f0*/ 	.word	index@(_Z14MSELossForwardPKfS0_PfS1_i)
        /*01f4*/ 	.word	0x00000000


	//----- nvinfo : EIATTR_MIN_STACK_SIZE
	.align		4
.L_83:
        /*01f8*/ 	.byte	0x04, 0x12
        /*01fa*/ 	.short	(.L_85 - .L_84)
	.align		4
.L_84:
        /*01fc*/ 	.word	index@(_Z19Upsample2x2BackwardPKfPfiiii)
        /*0200*/ 	.word	0x00000000


	//----- nvinfo : EIATTR_MIN_STACK_SIZE
	.align		4
.L_85:
        /*0204*/ 	.byte	0x04, 0x12
        /*0206*/ 	.short	(.L_87 - .L_86)
	.align		4
.L_86:
        /*0208*/ 	.word	index@(_Z18Upsample2x2ForwardPKfPfiiii)
        /*020c*/ 	.word	0x00000000


	//----- nvinfo : EIATTR_MIN_STACK_SIZE
	.align		4
.L_87:
        /*0210*/ 	.byte	0x04, 0x12
        /*0212*/ 	.short	(.L_89 - .L_88)
	.align		4
.L_88:
        /*0214*/ 	.word	index@(_Z18MaxPool2x2BackwardPKfPKiPfii)
        /*0218*/ 	.word	0x00000000


	//----- nvinfo : EIATTR_MIN_STACK_SIZE
	.align		4
.L_89:
        /*021c*/ 	.byte	0x04, 0x12
        /*021e*/ 	.short	(.L_91 - .L_90)
	.align		4
.L_90:
        /*0220*/ 	.word	index@(_Z17MaxPool2x2ForwardPKfPfPiiiii)
        /*0224*/ 	.word	0x00000000


	//----- nvinfo : EIATTR_MIN_STACK_SIZE
	.align		4
.L_91:
        /*0228*/ 	.byte	0x04, 0x12
        /*022a*/ 	.short	(.L_93 - .L_92)
	.align		4
.L_92:
        /*022c*/ 	.word	index@(_Z15SigmoidBackwardPKfS0_Pfi)
        /*0230*/ 	.word	0x00000000


	//----- nvinfo : EIATTR_MIN_STACK_SIZE
	.align		4
.L_93:
        /*0234*/ 	.byte	0x04, 0x12
        /*0236*/ 	.short	(.L_95 - .L_94)
	.align		4
.L_94:
        /*0238*/ 	.word	index@(_Z14SigmoidForwardPKfPfi)
        /*023c*/ 	.word	0x00000000


	//----- nvinfo : EIATTR_MIN_STACK_SIZE
	.align		4
.L_95:
        /*0240*/ 	.byte	0x04, 0x12
        /*0242*/ 	.short	(.L_97 - .L_96)
	.align		4
.L_96:
        /*0244*/ 	.word	index@(_Z12ReLUBackwardPKfPfPhi)
        /*0248*/ 	.word	0x00000000


	//----- nvinfo : EIATTR_MIN_STACK_SIZE
	.align		4
.L_97:
        /*024c*/ 	.byte	0x04, 0x12
        /*024e*/ 	.short	(.L_99 - .L_98)
	.align		4
.L_98:
        /*0250*/ 	.word	index@(_Z11ReLUForwardPKfPfPhi)
        /*0254*/ 	.word	0x00000000
.L_99:


//--------------------- .nv.compat                --------------------------
	.section	.nv.compat,"",@"SHT_CUDA_COMPAT_INFO"
	.align	4
        /*0000*/ 	.byte	0x02, 0x09, 0x00, 0x00, 0x02, 0x02, 0x01, 0x00, 0x02, 0x05, 0x05, 0x00, 0x03, 0x07, 0x01, 0x01
        /*0010*/ 	.byte	0x02, 0x03, 0x00, 0x00, 0x02, 0x06, 0x01, 0x00, 0x04, 0x0b, 0x08, 0x00, 0x01, 0x00, 0x00, 0x00
        /*0020*/ 	.byte	0x00, 0x00, 0x00, 0x00


//--------------------- .nv.info._Z18sumReductionKernelPKfPfi --------------------------
	.section	.nv.info._Z18sumReductionKernelPKfPfi,"",@"SHT_CUDA_INFO"
	.sectionflags	@""
	.align	4


	//----- nvinfo : EIATTR_CUDA_API_VERSION
	.align		4
        /*0000*/ 	.byte	0x04, 0x37
        /*0002*/ 	.short	(.L_101 - .L_100)
.L_100:
        /*0004*/ 	.word	0x00000082


	//----- nvinfo : EIATTR_KPARAM_INFO
	.align		4
.L_101:
        /*0008*/ 	.byte	0x04, 0x17
        /*000a*/ 	.short	(.L_103 - .L_102)
.L_102:
        /*000c*/ 	.word	0x00000000
        /*0010*/ 	.short	0x0002
        /*0012*/ 	.short	0x0010
        /*0014*/ 	.byte	0x00, 0xf0, 0x11, 0x00


	//----- nvinfo : EIATTR_KPARAM_INFO
	.align		4
.L_103:
        /*0018*/ 	.byte	0x04, 0x17
        /*001a*/ 	.short	(.L_105 - .L_104)
.L_104:
        /*001c*/ 	.word	0x00000000
        /*0020*/ 	.short	0x0001
        /*0022*/ 	.short	0x0008
        /*0024*/ 	.byte	0x00, 0xf5, 0x21, 0x00


	//----- nvinfo : EIATTR_KPARAM_INFO
	.align		4
.L_105:
        /*0028*/ 	.byte	0x04, 0x17
        /*002a*/ 	.short	(.L_107 - .L_106)
.L_106:
        /*002c*/ 	.word	0x00000000
        /*0030*/ 	.short	0x0000
        /*0032*/ 	.short	0x0000
        /*0034*/ 	.byte	0x00, 0xf5, 0x21, 0x00


	//----- nvinfo : EIATTR_SPARSE_MMA_MASK
	.align		4
.L_107:
        /*0038*/ 	.byte	0x03, 0x50
        /*003a*/ 	.short	0x0000


	//----- nvinfo : EIATTR_MAXREG_COUNT
	.align		4
        /*003c*/ 	.byte	0x03, 0x1b
        /*003e*/ 	.short	0x00ff


	//----- nvinfo : EIATTR_NUM_BARRIERS
	.align		4
        /*0040*/ 	.byte	0x02, 0x4c
        /*0042*/ 	.byte	0x01
	.zero		1


	//----- nvinfo : EIATTR_MERCURY_ISA_VERSION
	.align		4
        /*0044*/ 	.byte	0x03, 0x5f
        /*0046*/ 	.short	0x0101


	//----- nvinfo : EIATTR_VRC_CTA_INIT_COUNT
	.align		4
        /*0048*/ 	.byte	0x02, 0x4a
	.zero		1
	.zero		1


	//----- nvinfo : EIATTR_EXIT_INSTR_OFFSETS
	.align		4
        /*004c*/ 	.byte	0x04, 0x1c
        /*004e*/ 	.short	(.L_109 - .L_108)


	//   ....[0]....
.L_108:
        /*0050*/ 	.word	0x00000200


	//   ....[1]....
        /*0054*/ 	.word	0x00000270


	//----- nvinfo : EIATTR_CBANK_PARAM_SIZE
	.align		4
.L_109:
        /*0058*/ 	.byte	0x03, 0x19
        /*005a*/ 	.short	0x0014


	//----- nvinfo : EIATTR_PARAM_CBANK
	.align		4
        /*005c*/ 	.byte	0x04, 0x0a
        /*005e*/ 	.short	(.L_111 - .L_110)
	.align		4
.L_110:
        /*0060*/ 	.word	index@(.nv.constant0._Z18sumReductionKernelPKfPfi)
        /*0064*/ 	.short	0x0380
        /*0066*/ 	.short	0x0014


	//----- nvinfo : EIATTR_SW_WAR
	.align		4
.L_111:
        /*0068*/ 	.byte	0x04, 0x36
        /*006a*/ 	.short	(.L_113 - .L_112)
.L_112:
        /*006c*/ 	.word	0x00000008
.L_113:


//--------------------- .nv.info._Z16zeroMemoryKernelPfi --------------------------
	.section	.nv.info._Z16zeroMemoryKernelPfi,"",@"SHT_CUDA_INFO"
	.sectionflags	@""
	.align	4


	//----- nvinfo : EIATTR_CUDA_API_VERSION
	.align		4
        /*0000*/ 	.byte	0x04, 0x37
        /*0002*/ 	.short	(.L_115 - .L_114)
.L_114:
        /*0004*/ 	.word	0x00000082


	//----- nvinfo : EIATTR_KPARAM_INFO
	.align		4
.L_115:
        /*0008*/ 	.byte	0x04, 0x17
        /*000a*/ 	.short	(.L_117 - .L_116)
.L_116:
        /*000c*/ 	.word	0x00000000
        /*0010*/ 	.short	0x0001
        /*0012*/ 	.short	0x0008
        /*0014*/ 	.byte	0x00, 0xf0, 0x11, 0x00


	//----- nvinfo : EIATTR_KPARAM_INFO
	.align		4
.L_117:
        /*0018*/ 	.byte	0x04, 0x17
        /*001a*/ 	.short	(.L_119 - .L_118)
.L_118:
        /*001c*/ 	.word	0x00000000
        /*0020*/ 	.short	0x0000
        /*0022*/ 	.short	0x0000
        /*0024*/ 	.byte	0x00, 0xf5, 0x21, 0x00


	//----- nvinfo : EIATTR_SPARSE_MMA_MASK
	.align		4
.L_119:
        /*0028*/ 	.byte	0x03, 0x50
        /*002a*/ 	.short	0x0000


	//----- nvinfo : EIATTR_MAXREG_COUNT
	.align		4
        /*002c*/ 	.byte	0x03, 0x1b
        /*002e*/ 	.short	0x00ff


	//----- nvinfo : EIATTR_MERCURY_ISA_VERSION
	.align		4
        /*0030*/ 	.byte	0x03, 0x5f
        /*0032*/ 	.short	0x0101


	//----- nvinfo : EIATTR_VRC_CTA_INIT_COUNT
	.align		4
        /*0034*/ 	.byte	0x02, 0x4a
	.zero		1
	.zero		1


	//----- nvinfo : EIATTR_EXIT_INSTR_OFFSETS
	.align		4
        /*0038*/ 	.byte	0x04, 0x1c
        /*003a*/ 	.short	(.L_121 - .L_120)


	//   ....[0]....
.L_120:
        /*003c*/ 	.word	0x00000070


	//   ....[1]....
        /*0040*/ 	.word	0x000000c0


	//----- nvinfo : EIATTR_CBANK_PARAM_SIZE
	.align		4
.L_121:
        /*0044*/ 	.byte	0x03, 0x19
        /*0046*/ 	.short	0x000c


	//----- nvinfo : EIATTR_PARAM_CBANK
	.align		4
        /*0048*/ 	.byte	0x04, 0x0a
        /*004a*/ 	.short	(.L_123 - .L_122)
	.align		4
.L_122:
        /*004c*/ 	.word	index@(.nv.constant0._Z16zeroMemoryKernelPfi)
        /*0050*/ 	.short	0x0380
        /*0052*/ 	.short	0x000c


	//----- nvinfo : EIATTR_SW_WAR
	.align		4
.L_123:
        /*0054*/ 	.byte	0x04, 0x36
        /*0056*/ 	.short	(.L_125 - .L_124)
.L_124:
        /*0058*/ 	.word	0x00000008
.L_125:


//--------------------- .nv.info._Z15sgdUpdateKernelPfPKfffi --------------------------
	.section	.nv.info._Z15sgdUpdateKernelPfPKfffi,"",@"SHT_CUDA_INFO"
	.sectionflags	@""
	.align	4


	//----- nvinfo : EIATTR_CUDA_API_VERSION
	.align		4
        /*0000*/ 	.byte	0x04, 0x37
        /*0002*/ 	.short	(.L_127 - .L_126)
.L_126:
        /*0004*/ 	.word	0x00000082


	//----- nvinfo : EIATTR_KPARAM_INFO
	.align		4
.L_127:
        /*0008*/ 	.byte	0x04, 0x17
        /*000a*/ 	.short	(.L_129 - .L_128)
.L_128:
        /*000c*/ 	.word	0x00000000
        /*0010*/ 	.short	0x0004
        /*0012*/ 	.short	0x0018
        /*0014*/ 	.byte	0x00, 0xf0, 0x11, 0x00


	//----- nvinfo : EIATTR_KPARAM_INFO
	.align		4
.L_129:
        /*0018*/ 	.byte	0x04, 0x17
        /*001a*/ 	.short	(.L_131 - .L_130)
.L_130:
        /*001c*/ 	.word	0x00000000
        /*0020*/ 	.short	0x0003
        /*0022*/ 	.short	0x0014
        /*0024*/ 	.byte	0x00, 0xf0, 0x11, 0x00


	//----- nvinfo : EIATTR_KPARAM_INFO
	.align		4
.L_131:
        /*0028*/ 	.byte	0x04, 0x17
        /*002a*/ 	.short	(.L_133 - .L_132)
.L_132:
        /*002c*/ 	.word	0x00000000
        /*0030*/ 	.short	0x0002
        /*0032*/ 	.short	0x0010
        /*0034*/ 	.byte	0x00, 0xf0, 0x11, 0x00


	//----- nvinfo : EIATTR_KPARAM_INFO
	.align		4
.L_133:
        /*0038*/ 	.byte	0x04, 0x17
        /*003a*/ 	.short	(.L_135 - .L_134)
.L_134:
        /*003c*/ 	.word	0x00000000
        /*0040*/ 	.short	0x0001
        /*0042*/ 	.short	0x0008
        /*0044*/ 	.byte	0x00, 0xf5, 0x21, 0x00


	//----- nvinfo : EIATTR_KPARAM_INFO
	.align		4
.L_135:
        /*0048*/ 	.byte	0x04, 0x17
        /*004a*/ 	.short	(.L_137 - .L_136)
.L_136:
        /*004c*/ 	.word	0x00000000
        /*0050*/ 	.short	0x0000
        /*0052*/ 	.short	0x0000
        /*0054*/ 	.byte	0x00, 0xf5, 0x21, 0x00


	//----- nvinfo : EIATTR_SPARSE_MMA_MASK
	.align		4
.L_137:
        /*0058*/ 	.byte	0x03, 0x50
        /*005a*/ 	.short	0x0000


	//----- nvinfo : EIATTR_MAXREG_COUNT
	.align		4
        /*005c*/ 	.byte	0x03, 0x1b
        /*005e*/ 	.short	0x00ff


	//----- nvinfo : EIATTR_MERCURY_ISA_VERSION
	.align		4
        /*0060*/ 	.byte	0x03, 0x5f
        /*0062*/ 	.short	0x0101


	//----- nvinfo : EIATTR_VRC_CTA_INIT_COUNT
	.align		4
        /*0064*/ 	.byte	0x02, 0x4a
	.zero		1
	.zero		1


	//----- nvinfo : EIATTR_EXIT_INSTR_OFFSETS
	.align		4
        /*0068*/ 	.byte	0x04, 0x1c
        /*006a*/ 	.short	(.L_139 - .L_138)


	//   ....[0]....
.L_138:
        /*006c*/ 	.word	0x00000070


	//   ....[1]....
        /*0070*/ 	.word	0x00000130


	//----- nvinfo : EIATTR_CBANK_PARAM_SIZE
	.align		4
.L_139:
        /*0074*/ 	.byte	0x03, 0x19
        /*0076*/ 	.short	0x001c


	//----- nvinfo : EIATTR_PARAM_CBANK
	.align		4
        /*0078*/ 	.byte	0x04, 0x0a
        /*007a*/ 	.short	(.L_141 - .L_140)
	.align		4
.L_140:
        /*007c*/ 	.word	index@(.nv.constant0._Z15sgdUpdateKernelPfPKfffi)
        /*0080*/ 	.short	0x0380
        /*0082*/ 	.short	0x001c


	//----- nvinfo : EIATTR_SW_WAR
	.align		4
.L_141:
        /*0084*/ 	.byte	0x04, 0x36
        /*0086*/ 	.short	(.L_143 - .L_142)
.L_142:
        /*0088*/ 	.word	0x00000008
.L_143:


//--------------------- .nv.info._Z24conv2dBackwardBiasKernelPKfPfiiii --------------------------
	.section	.nv.info._Z24conv2dBackwardBiasKernelPKfPfiiii,"",@"SHT_CUDA_INFO"
	.sectionflags	@""
	.align	4


	//----- nvinfo : EIATTR_CUDA_API_VERSION
	.align		4
        /*0000*/ 	.byte	0x04, 0x37
        /*0002*/ 	.short	(.L_145 - .L_144)
.L_144:
        /*0004*/ 	.word	0x00000082


	//----- nvinfo : EIATTR_KPARAM_INFO
	.align		4
.L_145:
        /*0008*/ 	.byte	0x04, 0x17
        /*000a*/ 	.short	(.L_147 - .L_146)
.L_146:
        /*000c*/ 	.word	0x00000000
        /*0010*/ 	.short	0x0005
        /*0012*/ 	.short	0x001c
        /*0014*/ 	.byte	0x00, 0xf0, 0x11, 0x00


	//----- nvinfo : EIATTR_KPARAM_INFO
	.align		4
.L_147:
        /*0018*/ 	.byte	0x04, 0x17
        /*001a*/ 	.short	(.L_149 - .L_148)
.L_148:
        /*001c*/ 	.word	0x00000000
        /*0020*/ 	.short	0x0004
        /*0022*/ 	.short	0x0018
        /*0024*/ 	.byte	0x00, 0xf0, 0x11, 0x00


	//----- nvinfo : EIATTR_KPARAM_INFO
	.align		4
.L_149:
        /*0028*/ 	.byte	0x04, 0x17
        /*002a*/ 	.short	(.L_151 - .L_150)
.L_150:
        /*002c*/ 	.word	0x00000000
        /*0030*/ 	.short	0x0003
        /*0032*/ 	.short	0x0014
        /*0034*/ 	.byte	0x00, 0xf0, 0x11, 0x00


	//----- nvinfo : EIATTR_KPARAM_INFO
	.align		4
.L_151:
        /*0038*/ 	.byte	0x04, 0x17
        /*003a*/ 	.short	(.L_153 - .L_152)
.L_152:
        /*003c*/ 	.word	0x00000000
        /*0040*/ 	.short	0x0002
        /*0042*/ 	.short	0x0010
        /*0044*/ 	.byte	0x00, 0xf0, 0x11, 0x00


	//----- nvinfo : EIATTR_KPARAM_INFO
	.align		4
.L_153:
        /*0048*/ 	.byte	0x04, 0x17
        /*004a*/ 	.short	(.L_155 - .L_154)
.L_154:
        /*004c*/ 	.word	0x00000000
        /*0050*/ 	.short	0x0001
        /*0052*/ 	.short	0x0008
        /*0054*/ 	.byte	0x00, 0xf5, 0x21, 0x00


	//----- nvinfo : EIATTR_KPARAM_INFO
	.align		4
.L_155:
        /*0058*/ 	.byte	0x04, 0x17
        /*005a*/ 	.short	(.L_157 - .L_156)
.L_156:
        /*005c*/ 	.word	0x00000000
        /*0060*/ 	.short	0x0000
        /*0062*/ 	.short	0x0000
        /*0064*/ 	.byte	0x00, 0xf5, 0x21, 0x00


	//----- nvinfo : EIATTR_SPARSE_MMA_MASK
	.align		4
.L_157:
        /*0068*/ 	.byte	0x03, 0x50
        /*006a*/ 	.short	0x0000


	//----- nvinfo : EIATTR_MAXREG_COUNT
	.align		4
        /*006c*/ 	.byte	0x03, 0x1b
        /*006e*/ 	.short	0x00ff


	//----- nvinfo : EIATTR_MERCURY_ISA_VERSION
	.align		4
        /*0070*/ 	.byte	0x03, 0x5f
        /*0072*/ 	.short	0x0101


	//----- nvinfo : EIATTR_VRC_CTA_INIT_COUNT
	.align		4
        /*0074*/ 	.byte	0x02, 0x4a
	.zero		1
	.zero		1


	//----- nvinfo : EIATTR_EXIT_INSTR_OFFSETS
	.align		4
        /*0078*/ 	.byte	0x04, 0x1c
        /*007a*/ 	.short	(.L_159 - .L_158)


	//   ....[0]....
.L_158:
        /*007c*/ 	.word	0x00000070


	//   ....[1]....
        /*0080*/ 	.word	0x000008d0


	//----- nvinfo : EIATTR_CBANK_PARAM_SIZE
	.align		4
.L_159:
        /*0084*/ 	.byte	0x03, 0x19
        /*0086*/ 	.short	0x0020


	//----- nvinfo : EIATTR_PARAM_CBANK
	.align		4
        /*0088*/ 	.byte	0x04, 0x0a
        /*008a*/ 	.short	(.L_161 - .L_160)
	.align		4
.L_160:
        /*008c*/ 	.word	index@(.nv.constant0._Z24conv2dBackwardBiasKernelPKfPfiiii)
        /*0090*/ 	.short	0x0380
        /*0092*/ 	.short	0x0020


	//----- nvinfo : EIATTR_SW_WAR
	.align		4
.L_161:
        /*0094*/ 	.byte	0x04, 0x36
        /*0096*/ 	.short	(.L_163 - .L_162)
.L_162:
        /*0098*/ 	.word	0x00000008
.L_163:


//--------------------- .nv.info._Z27conv2dBackwardWeightsKernelPKfS0_Pfiiiiiii --------------------------
	.section	.nv.info._Z27conv2dBackwardWeightsKernelPKfS0_Pfiiiiiii,"",@"SHT_CUDA_INFO"
	.sectionflags	@""
	.align	4


	//----- nvinfo : EIATTR_CUDA_API_VERSION
	.align		4
        /*0000*/ 	.byte	0x04, 0x37
        /*0002*/ 	.short	(.L_165 - .L_164)
.L_164:
        /*0004*/ 	.word	0x00000082


	//----- nvinfo : EIATTR_KPARAM_INFO
	.align		4
.L_165:
        /*0008*/ 	.byte	0x04, 0x17
        /*000a*/ 	.short	(.L_167 - .L_166)
.L_166:
        /*000c*/ 	.word	0x00000000
        /*0010*/ 	.short	0x0009
        /*0012*/ 	.short	0x0030
        /*0014*/ 	.byte	0x00, 0xf0, 0x11, 0x00


	//----- nvinfo : EIATTR_KPARAM_INFO
	.align		4
.L_167:
        /*0018*/ 	.byte	0x04, 0x17
        /*001a*/ 	.short	(.L_169 - .L_168)
.L_168:
        /*001c*/ 	.word	0x00000000
        /*0020*/ 	.short	0x0008
        /*0022*/ 	.short	0x002c
        /*0024*/ 	.byte	0x00, 0xf0, 0x11, 0x00


	//----- nvinfo : EIATTR_KPARAM_INFO
	.align		4
.L_169:
        /*0028*/ 	.byte	0x04, 0x17
        /*002a*/ 	.short	(.L_171 - .L_170)
.L_170:
        /*002c*/ 	.word	0x00000000
        /*0030*/ 	.short	0x0007
        /*0032*/ 	.short	0x0028
        /*0034*/ 	.byte	0x00, 0xf0, 0x11, 0x00


	//----- nvinfo : EIATTR_KPARAM_INFO
	.align		4
.L_171:
        /*0038*/ 	.byte	0x04, 0x17
        /*003a*/ 	.short	(.L_173 - .L_172)
.L_172:
        /*003c*/ 	.word	0x00000000
        /*0040*/ 	.short	0x0006
        /*0042*/ 	.short	0x0024
        /*0044*/ 	.byte	0x00, 0xf0, 0x11, 0x00


	//----- nvinfo : EIATTR_KPARAM_INFO
	.align		4
.L_173:
        /*0048*/ 	.byte	0x04, 0x17
        /*004a*/ 	.short	(.L_175 - .L_174)
.L_174:
        /*004c*/ 	.word	0x00000000
        /*0050*/ 	.short	0x0005
        /*0052*/ 	.short	0x0020
        /*0054*/ 	.byte	0x00, 0xf0, 0x11, 0x00


	//----- nvinfo : EIATTR_KPARAM_INFO
	.align		4
.L_175:
        /*0058*/ 	.byte	0x04, 0x17
        /*005a*/ 	.short	(.L_177 - .L_176)
.L_176:
        /*005c*/ 	.word	0x00000000
        /*0060*/ 	.short	0x0004
        /*0062*/ 	.short	0x001c
        /*0064*/ 	.byte	0x00, 0xf0, 0x11, 0x00


	//----- nvinfo : EIATTR_KPARAM_INFO
	.align		4
.L_177:
        /*0068*/ 	.byte	0x04, 0x17
        /*006a*/ 	.short	(.L_179 - .L_178)
.L_178:
        /*006c*/ 	.word	0x00000000
        /*0070*/ 	.short	0x0003
        /*0072*/ 	.short	0x0018
        /*0074*/ 	.byte	0x00, 0xf0, 0x11, 0x00


	//----- nvinfo : EIATTR_KPARAM_INFO
	.align		4
.L_179:
        /*0078*/ 	.byte	0x04, 0x17
        /*007a*/ 	.short	(.L_181 - .L_180)
.L_180:
        /*007c*/ 	.word	0x00000000
        /*0080*/ 	.short	0x0002
        /*0082*/ 	.short	0x0010
        /*0084*/ 	.byte	0x00, 0xf5, 0x21, 0x00


	//----- nvinfo : EIATTR_KPARAM_INFO
	.align		4
.L_181:
        /*0088*/ 	.byte	0x04, 0x17
        /*008a*/ 	.short	(.L_183 - .L_182)
.L_182:
        /*008c*/ 	.word	0x00000000
        /*0090*/ 	.short	0x0001
        /*0092*/ 	.short	0x0008
        /*0094*/ 	.byte	0x00, 0xf5, 0x21, 0x00


	//----- nvinfo : EIATTR_KPARAM_INFO
	.align		4
.L_183:
        /*0098*/ 	.byte	0x04, 0x17
        /*009a*/ 	.short	(.L_185 - .L_184)
.L_184:
        /*009c*/ 	.word	0x00000000
        /*00a0*/ 	.short	0x0000
        /*00a2*/ 	.short	0x0000
        /*00a4*/ 	.byte	0x00, 0xf5, 0x21, 0x00


	//----- nvinfo : EIATTR_SPARSE_MMA_MASK
	.align		4
.L_185:
        /*00a8*/ 	.byte	0x03, 0x50
        /*00aa*/ 	.short	0x0000


	//----- nvinfo : EIATTR_MAXREG_COUNT
	.align		4
        /*00ac*/ 	.byte	0x03, 0x1b
        /*00ae*/ 	.short	0x00ff


	//----- nvinfo : EIATTR_MERCURY_ISA_VERSION
	.align		4
        /*00b0*/ 	.byte	0x03, 0x5f
        /*00b2*/ 	.short	0x0101


	//----- nvinfo : EIATTR_VRC_CTA_INIT_COUNT
	.align		4
        /*00b4*/ 	.byte	0x02, 0x4a
	.zero		1
	.zero		1


	//----- nvinfo : EIATTR_EXIT_INSTR_OFFSETS
	.align		4
        /*00b8*/ 	.byte	0x04, 0x1c
        /*00ba*/ 	.short	(.L_187 - .L_186)


	//   ....[0]....
.L_186:
        /*00bc*/ 	.word	0x000000b0


	//   ....[1]....
        /*00c0*/ 	.word	0x00000e70


	//----- nvinfo : EIATTR_CBANK_PARAM_SIZE
	.align		4
.L_187:
        /*00c4*/ 	.byte	0x03, 0x19
        /*00c6*/ 	.short	0x0034


	//----- nvinfo : EIATTR_PARAM_CBANK
	.align		4
        /*00c8*/ 	.byte	0x04, 0x0a
        /*00ca*/ 	.short	(.L_189 - .L_188)
	.align		4
.L_188:
        /*00cc*/ 	.word	index@(.nv.constant0._Z27conv2dBackwardWeightsKernelPKfS0_Pfiiiiiii)
        /*00d0*/ 	.short	0x0380
        /*00d2*/ 	.short	0x0034


	//----- nvinfo : EIATTR_SW_WAR
	.align		4
.L_189:
        /*00d4*/ 	.byte	0x04, 0x36
        /*00d6*/ 	.short	(.L_191 - .L_190)
.L_190:
        /*00d8*/ 	.word	0x00000008
.L_191:


//--------------------- .nv.info._Z25conv2dBackwardInputKernelPKfS0_Pfiiiiiii --------------------------
	.section	.nv.info._Z25conv2dBackwardInputKernelPKfS0_Pfiiiiiii,"",@"SHT_CUDA_INFO"
	.sectionflags	@""
	.align	4


	//----- nvinfo : EIATTR_CUDA_API_VERSION
	.align		4
        /*0000*/ 	.byte	0x04, 0x37
        /*0002*/ 	.short	(.L_193 - .L_192)
.L_192:
        /*0004*/ 	.word	0x00000082


	//----- nvinfo : EIATTR_KPARAM_INFO
	.align		4
.L_193:
        /*0008*/ 	.byte	0x04, 0x17
        /*000a*/ 	.short	(.L_195 - .L_194)
.L_194:
        /*000c*/ 	.word	0x00000000
        /*0010*/ 	.short	0x0009
        /*0012*/ 	.short	0x0030
        /*0014*/ 	.byte	0x00, 0xf0, 0x11, 0x00


	//----- nvinfo : EIATTR_KPARAM_INFO
	.align		4
.L_195:
        /*0018*/ 	.byte	0x04, 0x17
        /*001a*/ 	.short	(.L_197 - .L_196)
.L_196:
        /*001c*/ 	.word	0x00000000
        /*0020*/ 	.short	0x0008
        /*0022*/ 	.short	0x002c
        /*0024*/ 	.byte	0x00, 0xf0, 0x11, 0x00


	//----- nvinfo : EIATTR_KPARAM_INFO
	.align		4
.L_197:
        /*0028*/ 	.byte	0x04, 0x17
        /*002a*/ 	.short	(.L_199 - .L_198)
.L_198:
        /*002c*/ 	.word	0x00000000
        /*0030*/ 	.short	0x0007
        /*0032*/ 	.short	0x0028
        /*0034*/ 	.byte	0x00, 0xf0, 0x11, 0x00


	//----- nvinfo : EIATTR_KPARAM_INFO
	.align		4
.L_199:
        /*0038*/ 	.byte	0x04, 0x17
        /*003a*/ 	.short	(.L_201 - .L_200)
.L_200:
        /*003c*/ 	.word	0x00000000
        /*0040*/ 	.short	0x0006
        /*0042*/ 	.short	0x0024
        /*0044*/ 	.byte	0x00, 0xf0, 0x11, 0x00


	//----- nvinfo : EIATTR_KPARAM_INFO
	.align		4
.L_201:
        /*0048*/ 	.byte	0x04, 0x17
        /*004a*/ 	.short	(.L_203 - .L_202)
.L_202:
        /*004c*/ 	.word	0x00000000
        /*0050*/ 	.short	0x0005
        /*0052*/ 	.short	0x0020
        /*0054*/ 	.byte	0x00, 0xf0, 0x11, 0x00


	//----- nvinfo : EIATTR_KPARAM_INFO
	.align		4
.L_203:
        /*0058*/ 	.byte	0x04, 0x17
        /*005a*/ 	.short	(.L_205 - .L_204)
.L_204:
        /*005c*/ 	.word	0x00000000
        /*0060*/ 	.short	0x0004
        /*0062*/ 	.short	0x001c
        /*0064*/ 	.byte	0x00, 0xf0, 0x11, 0x00


	//----- nvinfo : EIATTR_KPARAM_INFO
	.align		4
.L_205:
        /*0068*/ 	.byte	0x04, 0x17
        /*006a*/ 	.short	(.L_207 - .L_206)
.L_206:
        /*006c*/ 	.word	0x00000000
        /*0070*/ 	.short	0x0003
        /*0072*/ 	.short	0x0018
        /*0074*/ 	.byte	0x00, 0xf0, 0x11, 0x00


	//----- nvinfo : EIATTR_KPARAM_INFO
	.align		4
.L_207:
        /*0078*/ 	.byte	0x04, 0x17
        /*007a*/ 	.short	(.L_209 - .L_208)
.L_208:
        /*007c*/ 	.word	0x00000000
        /*0080*/ 	.short	0x0002
        /*0082*/ 	.short	0x0010
        /*0084*/ 	.byte	0x00, 0xf5, 0x21, 0x00


	//----- nvinfo : EIATTR_KPARAM_INFO
	.align		4
.L_209:
        /*0088*/ 	.byte	0x04, 0x17
        /*008a*/ 	.short	(.L_211 - .L_210)
.L_210:
        /*008c*/ 	.word	0x00000000
        /*0090*/ 	.short	0x0001
        /*0092*/ 	.short	0x0008
        /*0094*/ 	.byte	0x00, 0xf5, 0x21, 0x00


	//----- nvinfo : EIATTR_KPARAM_INFO
	.align		4
.L_211:
        /*0098*/ 	.byte	0x04, 0x17
        /*009a*/ 	.short	(.L_213 - .L_212)
.L_212:
        /*009c*/ 	.word	0x00000000
        /*00a0*/ 	.short	0x0000
        /*00a2*/ 	.short	0x0000
        /*00a4*/ 	.byte	0x00, 0xf5, 0x21, 0x00


	//----- nvinfo : EIATTR_SPARSE_MMA_MASK
	.align		4
.L_213:
        /*00a8*/ 	.byte	0x03, 0x50
        /*00aa*/ 	.short	0x0000


	//----- nvinfo : EIATTR_MAXREG_COUNT
	.align		4
        /*00ac*/ 	.byte	0x03, 0x1b
        /*00ae*/ 	.short	0x00ff


	//----- nvinfo : EIATTR_MERCURY_ISA_VERSION
	.align		4
        /*00b0*/ 	.byte	0x03, 0x5f
        /*00b2*/ 	.short	0x0101


	//----- nvinfo : EIATTR_VRC_CTA_INIT_COUNT
	.align		4
        /*00b4*/ 	.byte	0x02, 0x4a
	.zero		1
	.zero		1


	//----- nvinfo : EIATTR_EXIT_INSTR_OFFSETS
	.align		4
        /*00b8*/ 	.byte	0x04, 0x1c
        /*00ba*/ 	.short	(.L_215 - .L_214)


	//   ....[0]....
.L_214:
        /*00bc*/ 	.word	0x00000280


	//   ....[1]....
        /*00c0*/ 	.word	0x00001240


	//----- nvinfo : EIATTR_CRS_STACK_SIZE
	.align		4
.L_215:
        /*00c4*/ 	.byte	0x04, 0x1e
        /*00c6*/ 	.short	(.L_217 - .L_216)
.L_216:
        /*00c8*/ 	.word	0x00000000


	//----- nvinfo : EIATTR_CBANK_PARAM_SIZE
	.align		4
.L_217:
        /*00cc*/ 	.byte	0x03, 0x19
        /*00ce*/ 	.short	0x0034


	//----- nvinfo : EIATTR_PARAM_CBANK
	.align		4
        /*00d0*/ 	.byte	0x04, 0x0a
        /*00d2*/ 	.short	(.L_219 - .L_218)
	.align		4
.L_218:
        /*00d4*/ 	.word	index@(.nv.constant0._Z25conv2dBackwardInputKernelPKfS0_Pfiiiiiii)
        /*00d8*/ 	.short	0x0380
        /*00da*/ 	.short	0x0034


	//----- nvinfo : EIATTR_SW_WAR
	.align		4
.L_219:
        /*00dc*/ 	.byte	0x04, 0x36
        /*00de*/ 	.short	(.L_221 - .L_220)
.L_220:
        /*00e0*/ 	.word	0x00000008
.L_221:


//--------------------- .nv.info._Z19conv2dForwardKernelPKfS0_S0_Pfiiiiiii --------------------------
	.section	.nv.info._Z19conv2dForwardKernelPKfS0_S0_Pfiiiiiii,"",@"SHT_CUDA_INFO"
	.sectionflags	@""
	.align	4


	//----- nvinfo : EIATTR_CUDA_API_VERSION
	.align		4
        /*0000*/ 	.byte	0x04, 0x37
        /*0002*/ 	.short	(.L_223 - .L_222)
.L_222:
        /*0004*/ 	.word	0x00000082


	//----- nvinfo : EIATTR_KPARAM_INFO
	.align		4
.L_223:
        /*0008*/ 	.byte	0x04, 0x17
        /*000a*/ 	.short	(.L_225 - .L_224)
.L_224:
        /*000c*/ 	.word	0x00000000
        /*0010*/ 	.short	0x000a
        /*0012*/ 	.short	0x0038
        /*0014*/ 	.byte	0x00, 0xf0, 0x11, 0x00


	//----- nvinfo : EIATTR_KPARAM_INFO
	.align		4
.L_225:
        /*0018*/ 	.byte	0x04, 0x17
        /*001a*/ 	.short	(.L_227 - .L_226)
.L_226:
        /*001c*/ 	.word	0x00000000
        /*0020*/ 	.short	0x0009
        /*0022*/ 	.short	0x0034
        /*0024*/ 	.byte	0x00, 0xf0, 0x11, 0x00


	//----- nvinfo : EIATTR_KPARAM_INFO
	.align		4
.L_227:
        /*0028*/ 	.byte	0x04, 0x17
        /*002a*/ 	.short	(.L_229 - .L_228)
.L_228:
        /*002c*/ 	.word	0x00000000
        /*0030*/ 	.short	0x0008
        /*0032*/ 	.short	0x0030
        /*0034*/ 	.byte	0x00, 0xf0, 0x11, 0x00


	//----- nvinfo : EIATTR_KPARAM_INFO
	.align		4
.L_229:
        /*0038*/ 	.byte	0x04, 0x17
        /*003a*/ 	.short	(.L_231 - .L_230)
.L_230:
        /*003c*/ 	.word	0x00000000
        /*0040*/ 	.short	0x0007
        /*0042*/ 	.short	0x002c
        /*0044*/ 	.byte	0x00, 0xf0, 0x11, 0x00


	//----- nvinfo : EIATTR_KPARAM_INFO
	.align		4
.L_231:
        /*0048*/ 	.byte	0x04, 0x17
        /*004a*/ 	.short	(.L_233 - .L_232)
.L_232:
        /*004c*/ 	.word	0x00000000
        /*0050*/ 	.short	0x0006
        /*0052*/ 	.short	0x0028
        /*0054*/ 	.byte	0x00, 0xf0, 0x11, 0x00


	//----- nvinfo : EIATTR_KPARAM_INFO
	.align		4
.L_233:
        /*0058*/ 	.byte	0x04, 0x17
        /*005a*/ 	.short	(.L_235 - .L_234)
.L_234:
        /*005c*/ 	.word	0x00000000
        /*0060*/ 	.short	0x0005
        /*0062*/ 	.short	0x0024
        /*0064*/ 	.byte	0x00, 0xf0, 0x11, 0x00


	//----- nvinfo : EIATTR_KPARAM_INFO
	.align		4
.L_235:
        /*0068*/ 	.byte	0x04, 0x17
        /*006a*/ 	.short	(.L_237 - .L_236)
.L_236:
        /*006c*/ 	.word	0x00000000
        /*0070*/ 	.short	0x0004
        /*0072*/ 	.short	0x0020
        /*0074*/ 	.byte	0x00, 0xf0, 0x11, 0x00


	//----- nvinfo : EIATTR_KPARAM_INFO
	.align		4
.L_237:
        /*0078*/ 	.byte	0x04, 0x17
        /*007a*/ 	.short	(.L_239 - .L_238)
.L_238:
        /*007c*/ 	.word	0x00000000
        /*0080*/ 	.short	0x0003
        /*0082*/ 	.short	0x0018
        /*0084*/ 	.byte	0x00, 0xf5, 0x21, 0x00


	//----- nvinfo : EIATTR_KPARAM_INFO
	.align		4
.L_239:
        /*0088*/ 	.byte	0x04, 0x17
        /*008a*/ 	.short	(.L_241 - .L_240)
.L_240:
        /*008c*/ 	.word	0x00000000
        /*0090*/ 	.short	0x0002
        /*0092*/ 	.short	0x0010
        /*0094*/ 	.byte	0x00, 0xf5, 0x21, 0x00


	//----- nvinfo : EIATTR_KPARAM_INFO
	.align		4
.L_241:
        /*0098*/ 	.byte	0x04, 0x17
        /*009a*/ 	.short	(.L_243 - .L_242)
.L_242:
        /*009c*/ 	.word	0x00000000
        /*00a0*/ 	.short	0x0001
        /*00a2*/ 	.short	0x0008
        /*00a4*/ 	.byte	0x00, 0xf5, 0x21, 0x00


	//----- nvinfo : EIATTR_KPARAM_INFO
	.align		4
.L_243:
        /*00a8*/ 	.byte	0x04, 0x17
        /*00aa*/ 	.short	(.L_245 - .L_244)
.L_244:
        /*00ac*/ 	.word	0x00000000
        /*00b0*/ 	.short	0x0000
        /*00b2*/ 	.short	0x0000
        /*00b4*/ 	.byte	0x00, 0xf5, 0x21, 0x00


	//----- nvinfo : EIATTR_SPARSE_MMA_MASK
	.align		4
.L_245:
        /*00b8*/ 	.byte	0x03, 0x50
        /*00ba*/ 	.short	0x0000


	//----- nvinfo : EIATTR_MAXREG_COUNT
	.align		4
        /*00bc*/ 	.byte	0x03, 0x1b
        /*00be*/ 	.short	0x00ff


	//----- nvinfo : EIATTR_MERCURY_ISA_VERSION
	.align		4
        /*00c0*/ 	.byte	0x03, 0x5f
        /*00c2*/ 	.short	0x0101


	//----- nvinfo : EIATTR_VRC_CTA_INIT_COUNT
	.align		4
        /*00c4*/ 	.byte	0x02, 0x4a
	.zero		1
	.zero		1


	//----- nvinfo : EIATTR_EXIT_INSTR_OFFSETS
	.align		4
        /*00c8*/ 	.byte	0x04, 0x1c
        /*00ca*/ 	.short	(.L_247 - .L_246)


	//   ....[0]....
.L_246:
        /*00cc*/ 	.word	0x00000280


	//   ....[1]....
        /*00d0*/ 	.word	0x000010a0


	//----- nvinfo : EIATTR_CRS_STACK_SIZE
	.align		4
.L_247:
        /*00d4*/ 	.byte	0x04, 0x1e
        /*00d6*/ 	.short	(.L_249 - .L_248)
.L_248:
        /*00d8*/ 	.word	0x00000000


	//----- nvinfo : EIATTR_CBANK_PARAM_SIZE
	.align		4
.L_249:
        /*00dc*/ 	.byte	0x03, 0x19
        /*00de*/ 	.short	0x003c


	//----- nvinfo : EIATTR_PARAM_CBANK
	.align		4
        /*00e0*/ 	.byte	0x04, 0x0a
        /*00e2*/ 	.short	(.L_251 - .L_250)
	.align		4
.L_250:
        /*00e4*/ 	.word	index@(.nv.constant0._Z19conv2dForwardKernelPKfS0_S0_Pfiiiiiii)
        /*00e8*/ 	.short	0x0380
        /*00ea*/ 	.short	0x003c


	//----- nvinfo : EIATTR_SW_WAR
	.align		4
.L_251:
        /*00ec*/ 	.byte	0x04, 0x36
        /*00ee*/ 	.short	(.L_253 - .L_252)
.L_252:
        /*00f0*/ 	.word	0x00000008
.L_253:


//--------------------- .nv.info._Z14MSELossForwardPKfS0_PfS1_i --------------------------
	.section	.nv.info._Z14MSELossForwardPKfS0_PfS1_i,"",@"SHT_CUDA_INFO"
	.sectionflags	@""
	.align	4


	//----- nvinfo : EIATTR_CUDA_API_VERSION
	.align		4
        /*0000*/ 	.byte	0x04, 0x37
        /*0002*/ 	.short	(.L_255 - .L_254)
.L_254:
        /*0004*/ 	.word	0x00000082


	//----- nvinfo : EIATTR_KPARAM_INFO
	.align		4
.L_255:
        /*0008*/ 	.byte	0x04, 0x17
        /*000a*/ 	.short	(.L_257 - .L_256)
.L_256:
        /*000c*/ 	.word	0x00000000
        /*0010*/ 	.short	0x0004
        /*0012*/ 	.short	0x0020
        /*0014*/ 	.byte	0x00, 0xf0, 0x11, 0x00


	//----- nvinfo : EIATTR_KPARAM_INFO
	.align		4
.L_257:
        /*0018*/ 	.byte	0x04, 0x17
        /*001a*/ 	.short	(.L_259 - .L_258)
.L_258:
        /*001c*/ 	.word	0x00000000
        /*0020*/ 	.short	0x0003
        /*0022*/ 	.short	0x0018
        /*0024*/ 	.byte	0x00, 0xf5, 0x21, 0x00


	//----- nvinfo : EIATTR_KPARAM_INFO
	.align		4
.L_259:
        /*0028*/ 	.byte	0x04, 0x17
        /*002a*/ 	.short	(.L_261 - .L_260)
.L_260:
        /*002c*/ 	.word	0x00000000
        /*0030*/ 	.short	0x0002
        /*0032*/ 	.short	0x0010
        /*0034*/ 	.byte	0x00, 0xf5, 0x21, 0x00


	//----- nvinfo : EIATTR_KPARAM_INFO
	.align		4
.L_261:
        /*0038*/ 	.byte	0x04, 0x17
        /*003a*/ 	.short	(.L_263 - .L_262)
.L_262:
        /*003c*/ 	.word	0x00000000
        /*0040*/ 	.short	0x0001
        /*0042*/ 	.short	0x0008
        /*0044*/ 	.byte	0x00, 0xf5, 0x21, 0x00


	//----- nvinfo : EIATTR_KPARAM_INFO
	.align		4
.L_263:
        /*0048*/ 	.byte	0x04, 0x17
        /*004a*/ 	.short	(.L_265 - .L_264)
.L_264:
        /*004c*/ 	.word	0x00000000
        /*0050*/ 	.short	0x0000
        /*0052*/ 	.short	0x0000
        /*0054*/ 	.byte	0x00, 0xf5, 0x21, 0x00


	//----- nvinfo : EIATTR_SPARSE_MMA_MASK
	.align		4
.L_265:
        /*0058*/ 	.byte	0x03, 0x50
        /*005a*/ 	.short	0x0000


	//----- nvinfo : EIATTR_MAXREG_COUNT
	.align		4
        /*005c*/ 	.byte	0x03, 0x1b
        /*005e*/ 	.short	0x00ff


	//----- nvinfo : EIATTR_MERCURY_ISA_VERSION
	.align		4
        /*0060*/ 	.byte	0x03, 0x5f
        /*0062*/ 	.short	0x0101


	//----- nvinfo : EIATTR_VRC_CTA_INIT_COUNT
	.align		4
        /*0064*/ 	.byte	0x02, 0x4a
	.zero		1
	.zero		1


	//----- nvinfo : EIATTR_EXIT_INSTR_OFFSETS
	.align		4
        /*0068*/ 	.byte	0x04, 0x1c
        /*006a*/ 	.short	(.L_267 - .L_266)


	//   ....[0]....
.L_266:
        /*006c*/ 	.word	0x00000070


	//   ....[1]....
        /*0070*/ 	.word	0x00000260


	//----- nvinfo : EIATTR_CRS_STACK_SIZE
	.align		4
.L_267:
        /*0074*/ 	.byte	0x04, 0x1e
        /*0076*/ 	.short	(.L_269 - .L_268)
.L_268:
        /*0078*/ 	.word	0x00000000


	//----- nvinfo : EIATTR_CBANK_PARAM_SIZE
	.align		4
.L_269:
        /*007c*/ 	.byte	0x03, 0x19
        /*007e*/ 	.short	0x0024


	//----- nvinfo : EIATTR_PARAM_CBANK
	.align		4
        /*0080*/ 	.byte	0x04, 0x0a
        /*0082*/ 	.short	(.L_271 - .L_270)
	.align		4
.L_270:
        /*0084*/ 	.word	index@(.nv.constant0._Z14MSELossForwardPKfS0_PfS1_i)
        /*0088*/ 	.short	0x0380
        /*008a*/ 	.short	0x0024


	//----- nvinfo : EIATTR_SW_WAR
	.align		4
.L_271:
        /*008c*/ 	.byte	0x04, 0x36
        /*008e*/ 	.short	(.L_273 - .L_272)
.L_272:
        /*0090*/ 	.word	0x00000008
.L_273:


//--------------------- .nv.info._Z19Upsample2x2BackwardPKfPfiiii --------------------------
	.section	.nv.info._Z19Upsample2x2BackwardPKfPfiiii,"",@"SHT_CUDA_INFO"
	.sectionflags	@""
	.align	4


	//----- nvinfo : EIATTR_CUDA_API_VERSION
	.align		4
        /*0000*/ 	.byte	0x04, 0x37
        /*0002*/ 	.short	(.L_275 - .L_274)
.L_274:
        /*0004*/ 	.word	0x00000082


	//----- nvinfo : EIATTR_KPARAM_INFO
	.align		4
.L_275:
        /*0008*/ 	.byte	0x04, 0x17
        /*000a*/ 	.short	(.L_277 - .L_276)
.L_276:
        /*000c*/ 	.word	0x00000000
        /*0010*/ 	.short	0x0005
        /*0012*/ 	.short	0x001c
        /*0014*/ 	.byte	0x00, 0xf0, 0x11, 0x00


	//----- nvinfo : EIATTR_KPARAM_INFO
	.align		4
.L_277:
        /*0018*/ 	.byte	0x04, 0x17
        /*001a*/ 	.short	(.L_279 - .L_278)
.L_278:
        /*001c*/ 	.word	0x00000000
        /*0020*/ 	.short	0x0004
        /*0022*/ 	.short	0x0018
        /*0024*/ 	.byte	0x00, 0xf0, 0x11, 0x00


	//----- nvinfo : EIATTR_KPARAM_INFO
	.align		4
.L_279:
        /*0028*/ 	.byte	0x04, 0x17
        /*002a*/ 	.short	(.L_281 - .L_280)
.L_280:
        /*002c*/ 	.word	0x00000000
        /*0030*/ 	.short	0x0003
        /*0032*/ 	.short	0x0014
        /*0034*/ 	.byte	0x00, 0xf0, 0x11, 0x00


	//----- nvinfo : EIATTR_KPARAM_INFO
	.align		4
.L_281:
        /*0038*/ 	.byte	0x04, 0x17
        /*003a*/ 	.short	(.L_283 - .L_282)
.L_282:
        /*003c*/ 	.word	0x00000000
        /*0040*/ 	.short	0x0002
        /*0042*/ 	.short	0x0010
        /*0044*/ 	.byte	0x00, 0xf0, 0x11, 0x00


	//----- nvinfo : EIATTR_KPARAM_INFO
	.align		4
.L_283:
        /*0048*/ 	.byte	0x04, 0x17
        /*004a*/ 	.short	(.L_285 - .L_284)
.L_284:
        /*004c*/ 	.word	0x00000000
        /*0050*/ 	.short	0x0001
        /*0052*/ 	.short	0x0008
        /*0054*/ 	.byte	0x00, 0xf5, 0x21, 0x00


	//----- nvinfo : EIATTR_KPARAM_INFO
	.align		4
.L_285:
        /*0058*/ 	.byte	0x04, 0x17
        /*005a*/ 	.short	(.L_287 - .L_286)
.L_286:
        /*005c*/ 	.word	0x00000000
        /*0060*/ 	.short	0x0000
        /*0062*/ 	.short	0x0000
        /*0064*/ 	.byte	0x00, 0xf5, 0x21, 0x00


	//----- nvinfo : EIATTR_SPARSE_MMA_MASK
	.align		4
.L_287:
        /*0068*/ 	.byte	0x03, 0x50
        /*006a*/ 	.short	0x0000


	//----- nvinfo : EIATTR_MAXREG_COUNT
	.align		4
        /*006c*/ 	.byte	0x03, 0x1b
        /*006e*/ 	.short	0x00ff


	//----- nvinfo : EIATTR_MERCURY_ISA_VERSION
	.align		4
        /*0070*/ 	.byte	0x03, 0x5f
        /*0072*/ 	.short	0x0101


	//----- nvinfo : EIATTR_VRC_CTA_INIT_COUNT
	.align		4
        /*0074*/ 	.byte	0x02, 0x4a
	.zero		1
	.zero		1


	//----- nvinfo : EIATTR_EXIT_INSTR_OFFSETS
	.align		4
        /*0078*/ 	.byte	0x04, 0x1c
        /*007a*/ 	.short	(.L_289 - .L_288)


	//   ....[0]....
.L_288:
        /*007c*/ 	.word	0x00000280


	//   ....[1]....
        /*0080*/ 	.word	0x00000450


	//----- nvinfo : EIATTR_CBANK_PARAM_SIZE
	.align		4
.L_289:
        /*0084*/ 	.byte	0x03, 0x19
        /*0086*/ 	.short	0x0020


	//----- nvinfo : EIATTR_PARAM_CBANK
	.align		4
        /*0088*/ 	.byte	0x04, 0x0a
        /*008a*/ 	.short	(.L_291 - .L_290)
	.align		4
.L_290:
        /*008c*/ 	.word	index@(.nv.constant0._Z19Upsample2x2BackwardPKfPfiiii)
        /*0090*/ 	.short	0x0380
        /*0092*/ 	.short	0x0020


	//----- nvinfo : EIATTR_SW_WAR
	.align		4
.L_291:
        /*0094*/ 	.byte	0x04, 0x36
        /*0096*/ 	.short	(.L_293 - .L_292)
.L_292:
        /*0098*/ 	.word	0x00000008
.L_293:


//--------------------- .nv.info._Z18Upsample2x2ForwardPKfPfiiii --------------------------
	.section	.nv.info._Z18Upsample2x2ForwardPKfPfiiii,"",@"SHT_CUDA_INFO"
	.sectionflags	@""
	.align	4


	//----- nvinfo : EIATTR_CUDA_API_VERSION
	.align		4
        /*0000*/ 	.byte	0x04, 0x37
        /*0002*/ 	.short	(.L_295 - .L_294)
.L_294:
        /*0004*/ 	.word	0x00000082


	//----- nvinfo : EIATTR_KPARAM_INFO
	.align		4
.L_295:
        /*0008*/ 	.byte	0x04, 0x17
        /*000a*/ 	.short	(.L_297 - .L_296)
.L_296:
        /*000c*/ 	.word	0x00000000
        /*0010*/ 	.short	0x0005
        /*0012*/ 	.short	0x001c
        /*0014*/ 	.byte	0x00, 0xf0, 0x11, 0x00


	//----- nvinfo : EIATTR_KPARAM_INFO
	.align		4
.L_297:
        /*0018*/ 	.byte	0x04, 0x17
        /*001a*/ 	.short	(.L_299 - .L_298)
.L_298:
        /*001c*/ 	.word	0x00000000
        /*0020*/ 	.short	0x0004
        /*0022*/ 	.short	0x0018
        /*0024*/ 	.byte	0x00, 0xf0, 0x11, 0x00


	//----- nvinfo : EIATTR_KPARAM_INFO
	.align		4
.L_299:
        /*0028*/ 	.byte	0x04, 0x17
        /*002a*/ 	.short	(.L_301 - .L_300)
.L_300:
        /*002c*/ 	.word	0x00000000
        /*0030*/ 	.short	0x0003
        /*0032*/ 	.short	0x0014
        /*0034*/ 	.byte	0x00, 0xf0, 0x11, 0x00


	//----- nvinfo : EIATTR_KPARAM_INFO
	.align		4
.L_301:
        /*0038*/ 	.byte	0x04, 0x17
        /*003a*/ 	.short	(.L_303 - .L_302)
.L_302:
        /*003c*/ 	.word	0x00000000
        /*0040*/ 	.short	0x0002
        /*0042*/ 	.short	0x0010
        /*0044*/ 	.byte	0x00, 0xf0, 0x11, 0x00


	//----- nvinfo : EIATTR_KPARAM_INFO
	.align		4
.L_303:
        /*0048*/ 	.byte	0x04, 0x17
        /*004a*/ 	.short	(.L_305 - .L_304)
.L_304:
        /*004c*/ 	.word	0x00000000
        /*0050*/ 	.short	0x0001
        /*0052*/ 	.short	0x0008
        /*0054*/ 	.byte	0x00, 0xf5, 0x21, 0x00


	//----- nvinfo : EIATTR_KPARAM_INFO
	.align		4
.L_305:
        /*0058*/ 	.byte	0x04, 0x17
        /*005a*/ 	.short	(.L_307 - .L_306)
.L_306:
        /*005c*/ 	.word	0x00000000
        /*0060*/ 	.short	0x0000
        /*0062*/ 	.short	0x0000
        /*0064*/ 	.byte	0x00, 0xf5, 0x21, 0x00


	//----- nvinfo : EIATTR_SPARSE_MMA_MASK
	.align		4
.L_307:
        /*0068*/ 	.byte	0x03, 0x50
        /*006a*/ 	.short	0x0000


	//----- nvinfo : EIATTR_MAXREG_COUNT
	.align		4
        /*006c*/ 	.byte	0x03, 0x1b
        /*006e*/ 	.short	0x00ff


	//----- nvinfo : EIATTR_MERCURY_ISA_VERSION
	.align		4
        /*0070*/ 	.byte	0x03, 0x5f
        /*0072*/ 	.short	0x0101


	//----- nvinfo : EIATTR_VRC_CTA_INIT_COUNT
	.align		4
        /*0074*/ 	.byte	0x02, 0x4a
	.zero		1
	.zero		1


	//----- nvinfo : EIATTR_EXIT_INSTR_OFFSETS
	.align		4
        /*0078*/ 	.byte	0x04, 0x1c
        /*007a*/ 	.short	(.L_309 - .L_308)


	//   ....[0]....
.L_308:
        /*007c*/ 	.word	0x000002a0


	//   ....[1]....
        /*0080*/ 	.word	0x00000400


	//----- nvinfo : EIATTR_CBANK_PARAM_SIZE
	.align		4
.L_309:
        /*0084*/ 	.byte	0x03, 0x19
        /*0086*/ 	.short	0x0020


	//----- nvinfo : EIATTR_PARAM_CBANK
	.align		4
        /*0088*/ 	.byte	0x04, 0x0a
        /*008a*/ 	.short	(.L_311 - .L_310)
	.align		4
.L_310:
        /*008c*/ 	.word	index@(.nv.constant0._Z18Upsample2x2ForwardPKfPfiiii)
        /*0090*/ 	.short	0x0380
        /*0092*/ 	.short	0x0020


	//----- nvinfo : EIATTR_SW_WAR
	.align		4
.L_311:
        /*0094*/ 	.byte	0x04, 0x36
        /*0096*/ 	.short	(.L_313 - .L_312)
.L_312:
        /*0098*/ 	.word	0x00000008
.L_313:


//--------------------- .nv.info._Z18MaxPool2x2BackwardPKfPKiPfii --------------------------
	.section	.nv.info._Z18MaxPool2x2BackwardPKfPKiPfii,"",@"SHT_CUDA_INFO"
	.sectionflags	@""
	.align	4


	//----- nvinfo : EIATTR_CUDA_API_VERSION
	.align		4
        /*0000*/ 	.byte	0x04, 0x37
        /*0002*/ 	.short	(.L_315 - .L_314)
.L_314:
        /*0004*/ 	.word	0x00000082


	//----- nvinfo : EIATTR_KPARAM_INFO
	.align		4
.L_315:
        /*0008*/ 	.byte	0x04, 0x17
        /*000a*/ 	.short	(.L_317 - .L_316)
.L_316:
        /*000c*/ 	.word	0x00000000
        /*0010*/ 	.short	0x0004
        /*0012*/ 	.short	0x001c
        /*0014*/ 	.byte	0x00, 0xf0, 0x11, 0x00


	//----- nvinfo : EIATTR_KPARAM_INFO
	.align		4
.L_317:
        /*0018*/ 	.byte	0x04, 0x17
        /*001a*/ 	.short	(.L_319 - .L_318)
.L_318:
        /*001c*/ 	.word	0x00000000
        /*0020*/ 	.short	0x0003
        /*0022*/ 	.short	0x0018
        /*0024*/ 	.byte	0x00, 0xf0, 0x11, 0x00


	//----- nvinfo : EIATTR_KPARAM_INFO
	.align		4
.L_319:
        /*0028*/ 	.byte	0x04, 0x17
        /*002a*/ 	.short	(.L_321 - .L_320)
.L_320:
        /*002c*/ 	.word	0x00000000
        /*0030*/ 	.short	0x0002
        /*0032*/ 	.short	0x0010
        /*0034*/ 	.byte	0x00, 0xf5, 0x21, 0x00


	//----- nvinfo : EIATTR_KPARAM_INFO
	.align		4
.L_321:
        /*0038*/ 	.byte	0x04, 0x17
        /*003a*/ 	.short	(.L_323 - .L_322)
.L_322:
        /*003c*/ 	.word	0x00000000
        /*0040*/ 	.short	0x0001
        /*0042*/ 	.short	0x0008
        /*0044*/ 	.byte	0x00, 0xf5, 0x21, 0x00


	//----- nvinfo : EIATTR_KPARAM_INFO
	.align		4
.L_323:
        /*0048*/ 	.byte	0x04, 0x17
        /*004a*/ 	.short	(.L_325 - .L_324)
.L_324:
        /*004c*/ 	.word	0x00000000
        /*0050*/ 	.short	0x0000
        /*0052*/ 	.short	0x0000
        /*0054*/ 	.byte	0x00, 0xf5, 0x21, 0x00


	//----- nvinfo : EIATTR_SPARSE_MMA_MASK
	.align		4
.L_325:
        /*0058*/ 	.byte	0x03, 0x50
        /*005a*/ 	.short	0x0000


	//----- nvinfo : EIATTR_MAXREG_COUNT
	.align		4
        /*005c*/ 	.byte	0x03, 0x1b
        /*005e*/ 	.short	0x00ff


	//----- nvinfo : EIATTR_MERCURY_ISA_VERSION
	.align		4
        /*0060*/ 	.byte	0x03, 0x5f
        /*0062*/ 	.short	0x0101


	//----- nvinfo : EIATTR_VRC_CTA_INIT_COUNT
	.align		4
        /*0064*/ 	.byte	0x02, 0x4a
	.zero		1
	.zero		1


	//----- nvinfo : EIATTR_EXIT_INSTR_OFFSETS
	.align		4
        /*0068*/ 	.byte	0x04, 0x1c
        /*006a*/ 	.short	(.L_327 - .L_326)


	//   ....[0]....
.L_326:
        /*006c*/ 	.word	0x00000070


	//   ....[1]....
        /*0070*/ 	.word	0x000000f0


	//   ....[2]....
        /*0074*/ 	.word	0x00000160


	//----- nvinfo : EIATTR_CBANK_PARAM_SIZE
	.align		4
.L_327:
        /*0078*/ 	.byte	0x03, 0x19
        /*007a*/ 	.short	0x0020


	//----- nvinfo : EIATTR_PARAM_CBANK
	.align		4
        /*007c*/ 	.byte	0x04, 0x0a
        /*007e*/ 	.short	(.L_329 - .L_328)
	.align		4
.L_328:
        /*0080*/ 	.word	index@(.nv.constant0._Z18MaxPool2x2BackwardPKfPKiPfii)
        /*0084*/ 	.short	0x0380
        /*0086*/ 	.short	0x0020


	//----- nvinfo : EIATTR_SW_WAR
	.align		4
.L_329:
        /*0088*/ 	.byte	0x04, 0x36
        /*008a*/ 	.short	(.L_331 - .L_330)
.L_330:
        /*008c*/ 	.word	0x00000008
.L_331:


//--------------------- .nv.info._Z17MaxPool2x2ForwardPKfPfPiiiii --------------------------
	.section	.nv.info._Z17MaxPool2x2ForwardPKfPfPiiiii,"",@"SHT_CUDA_INFO"
	.sectionflags	@""
	.align	4


	//----- nvinfo : EIATTR_CUDA_API_VERSION
	.align		4
        /*0000*/ 	.byte	0x04, 0x37
        /*0002*/ 	.short	(.L_333 - .L_332)
.L_332:
        /*0004*/ 	.word	0x00000082


	//----- nvinfo : EIATTR_KPARAM_INFO
	.align		4
.L_333:
        /*0008*/ 	.byte	0x04, 0x17
        /*000a*/ 	.short	(.L_335 - .L_334)
.L_334:
        /*000c*/ 	.word	0x00000000
        /*0010*/ 	.short	0x0006
        /*0012*/ 	.short	0x0024
        /*0014*/ 	.byte	0x00, 0xf0, 0x11, 0x00


	//----- nvinfo : EIATTR_KPARAM_INFO
	.align		4
.L_335:
        /*0018*/ 	.byte	0x04, 0x17
        /*001a*/ 	.short	(.L_337 - .L_336)
.L_336:
        /*001c*/ 	.word	0x00000000
        /*0020*/ 	.short	0x0005
        /*0022*/ 	.short	0x0020
        /*0024*/ 	.byte	0x00, 0xf0, 0x11, 0x00


	//----- nvinfo : EIATTR_KPARAM_INFO
	.align		4
.L_337:
        /*0028*/ 	.byte	0x04, 0x17
        /*002a*/ 	.short	(.L_339 - .L_338)
.L_338:
        /*002c*/ 	.word	0x00000000
        /*0030*/ 	.short	0x0004
        /*0032*/ 	.short	0x001c
        /*0034*/ 	.byte	0x00, 0xf0, 0x11, 0x00


	//----- nvinfo : EIATTR_KPARAM_INFO
	.align		4
.L_339:
        /*0038*/ 	.byte	0x04, 0x17
        /*003a*/ 	.short	(.L_341 - .L_340)
.L_340:
        /*003c*/ 	.word	0x00000000
        /*0040*/ 	.short	0x0003
        /*0042*/ 	.short	0x0018
        /*0044*/ 	.byte	0x00, 0xf0, 0x11, 0x00


	//----- nvinfo : EIATTR_KPARAM_INFO
	.align		4
.L_341:
        /*0048*/ 	.byte	0x04, 0x17
        /*004a*/ 	.short	(.L_343 - .L_342)
.L_342:
        /*004c*/ 	.word	0x00000000
        /*0050*/ 	.short	0x0002
        /*0052*/ 	.short	0x0010
        /*0054*/ 	.byte	0x00, 0xf5, 0x21, 0x00


	//----- nvinfo : EIATTR_KPARAM_INFO
	.align		4
.L_343:
        /*0058*/ 	.byte	0x04, 0x17
        /*005a*/ 	.short	(.L_345 - .L_344)
.L_344:
        /*005c*/ 	.word	0x00000000
        /*0060*/ 	.short	0x0001
        /*0062*/ 	.short	0x0008
        /*0064*/ 	.byte	0x00, 0xf5, 0x21, 0x00


	//----- nvinfo : EIATTR_KPARAM_INFO
	.align		4
.L_345:
        /*0068*/ 	.byte	0x04, 0x17
        /*006a*/ 	.short	(.L_347 - .L_346)
.L_346:
        /*006c*/ 	.word	0x00000000
        /*0070*/ 	.short	0x0000
        /*0072*/ 	.short	0x0000
        /*0074*/ 	.byte	0x00, 0xf5, 0x21, 0x00


	//----- nvinfo : EIATTR_SPARSE_MMA_MASK
	.align		4
.L_347:
        /*0078*/ 	.byte	0x03, 0x50
        /*007a*/ 	.short	0x0000


	//----- nvinfo : EIATTR_MAXREG_COUNT
	.align		4
        /*007c*/ 	.byte	0x03, 0x1b
        /*007e*/ 	.short	0x00ff


	//----- nvinfo : EIATTR_MERCURY_ISA_VERSION
	.align		4
        /*0080*/ 	.byte	0x03, 0x5f
        /*0082*/ 	.short	0x0101


	//----- nvinfo : EIATTR_VRC_CTA_INIT_COUNT
	.align		4
        /*0084*/ 	.byte	0x02, 0x4a
	.zero		1
	.zero		1


	//----- nvinfo : EIATTR_EXIT_INSTR_OFFSETS
	.align		4
        /*0088*/ 	.byte	0x04, 0x1c
        /*008a*/ 	.short	(.L_349 - .L_348)


	//   ....[0]....
.L_348:
        /*008c*/ 	.word	0x000002c0


	//   ....[1]....
        /*0090*/ 	.word	0x00000550


	//----- nvinfo : EIATTR_CBANK_PARAM_SIZE
	.align		4
.L_349:
        /*0094*/ 	.byte	0x03, 0x19
        /*0096*/ 	.short	0x0028


	//----- nvinfo : EIATTR_PARAM_CBANK
	.align		4
        /*0098*/ 	.byte	0x04, 0x0a
        /*009a*/ 	.short	(.L_351 - .L_350)
	.align		4
.L_350:
        /*009c*/ 	.word	index@(.nv.constant0._Z17MaxPool2x2ForwardPKfPfPiiiii)
        /*00a0*/ 	.short	0x0380
        /*00a2*/ 	.short	0x0028


	//----- nvinfo : EIATTR_SW_WAR
	.align		4
.L_351:
        /*00a4*/ 	.byte	0x04, 0x36
        /*00a6*/ 	.short	(.L_353 - .L_352)
.L_352:
        /*00a8*/ 	.word	0x00000008
.L_353:


//--------------------- .nv.info._Z15SigmoidBackwardPKfS0_Pfi --------------------------
	.section	.nv.info._Z15SigmoidBackwardPKfS0_Pfi,"",@"SHT_CUDA_INFO"
	.sectionflags	@""
	.align	4


	//----- nvinfo : EIATTR_CUDA_API_VERSION
	.align		4
        /*0000*/ 	.byte	0x04, 0x37
        /*0002*/ 	.short	(.L_355 - .L_354)
.L_354:
        /*0004*/ 	.word	0x00000082


	//----- nvinfo : EIATTR_KPARAM_INFO
	.align		4
.L_355:
        /*0008*/ 	.byte	0x04, 0x17
        /*000a*/ 	.short	(.L_357 - .L_356)
.L_356:
        /*000c*/ 	.word	0x00000000
        /*0010*/ 	.short	0x0003
        /*0012*/ 	.short	0x0018
        /*0014*/ 	.byte	0x00, 0xf0, 0x11, 0x00


	//----- nvinfo : EIATTR_KPARAM_INFO
	.align		4
.L_357:
        /*0018*/ 	.byte	0x04, 0x17
        /*001a*/ 	.short	(.L_359 - .L_358)
.L_358:
        /*001c*/ 	.word	0x00000000
        /*0020*/ 	.short	0x0002
        /*0022*/ 	.short	0x0010
        /*0024*/ 	.byte	0x00, 0xf5, 0x21, 0x00


	//----- nvinfo : EIATTR_KPARAM_INFO
	.align		4
.L_359:
        /*0028*/ 	.byte	0x04, 0x17
        /*002a*/ 	.short	(.L_361 - .L_360)
.L_360:
        /*002c*/ 	.word	0x00000000
        /*0030*/ 	.short	0x0001
        /*0032*/ 	.short	0x0008
        /*0034*/ 	.byte	0x00, 0xf5, 0x21, 0x00


	//----- nvinfo : EIATTR_KPARAM_INFO
	.align		4
.L_361:
        /*0038*/ 	.byte	0x04, 0x17
        /*003a*/ 	.short	(.L_363 - .L_362)
.L_362:
        /*003c*/ 	.word	0x00000000
        /*0040*/ 	.short	0x0000
        /*0042*/ 	.short	0x0000
        /*0044*/ 	.byte	0x00, 0xf5, 0x21, 0x00


	//----- nvinfo : EIATTR_SPARSE_MMA_MASK
	.align		4
.L_363:
        /*0048*/ 	.byte	0x03, 0x50
        /*004a*/ 	.short	0x0000


	//----- nvinfo : EIATTR_MAXREG_COUNT
	.align		4
        /*004c*/ 	.byte	0x03, 0x1b
        /*004e*/ 	.short	0x00ff


	//----- nvinfo : EIATTR_MERCURY_ISA_VERSION
	.align		4
        /*0050*/ 	.byte	0x03, 0x5f
        /*0052*/ 	.short	0x0101


	//----- nvinfo : EIATTR_VRC_CTA_INIT_COUNT
	.align		4
        /*0054*/ 	.byte	0x02, 0x4a
	.zero		1
	.zero		1


	//----- nvinfo : EIATTR_EXIT_INSTR_OFFSETS
	.align		4
        /*0058*/ 	.byte	0x04, 0x1c
        /*005a*/ 	.short	(.L_365 - .L_364)


	//   ....[0]....
.L_364:
        /*005c*/ 	.word	0x00000070


	//   ....[1]....
        /*0060*/ 	.word	0x00000150


	//----- nvinfo : EIATTR_CBANK_PARAM_SIZE
	.align		4
.L_365:
        /*0064*/ 	.byte	0x03, 0x19
        /*0066*/ 	.short	0x001c


	//----- nvinfo : EIATTR_PARAM_CBANK
	.align		4
        /*0068*/ 	.byte	0x04, 0x0a
        /*006a*/ 	.short	(.L_367 - .L_366)
	.align		4
.L_366:
        /*006c*/ 	.word	index@(.nv.constant0._Z15SigmoidBackwardPKfS0_Pfi)
        /*0070*/ 	.short	0x0380
        /*0072*/ 	.short	0x001c


	//----- nvinfo : EIATTR_SW_WAR
	.align		4
.L_367:
        /*0074*/ 	.byte	0x04, 0x36
        /*0076*/ 	.short	(.L_369 - .L_368)
.L_368:
        /*0078*/ 	.word	0x00000008
.L_369:


//--------------------- .nv.info._Z14SigmoidForwardPKfPfi --------------------------
	.section	.nv.info._Z14SigmoidForwardPKfPfi,"",@"SHT_CUDA_INFO"
	.sectionflags	@""
	.align	4


	//----- nvinfo : EIATTR_CUDA_API_VERSION
	.align		4
        /*0000*/ 	.byte	0x04, 0x37
        /*0002*/ 	.short	(.L_371 - .L_370)
.L_370:
        /*0004*/ 	.word	0x00000082


	//----- nvinfo : EIATTR_KPARAM_INFO
	.align		4
.L_371:
        /*0008*/ 	.byte	0x04, 0x17
        /*000a*/ 	.short	(.L_373 - .L_372)
.L_372:
        /*000c*/ 	.word	0x00000000
        /*0010*/ 	.short	0x0002
        /*0012*/ 	.short	0x0010
        /*0014*/ 	.byte	0x00, 0xf0, 0x11, 0x00


	//----- nvinfo : EIATTR_KPARAM_INFO
	.align		4
.L_373:
        /*0018*/ 	.byte	0x04, 0x17
        /*001a*/ 	.short	(.L_375 - .L_374)
.L_374:
        /*001c*/ 	.word	0x00000000
        /*0020*/ 	.short	0x0001
        /*0022*/ 	.short	0x0008
        /*0024*/ 	.byte	0x00, 0xf5, 0x21, 0x00


	//----- nvinfo : EIATTR_KPARAM_INFO
	.align		4
.L_375:
        /*0028*/ 	.byte	0x04, 0x17
        /*002a*/ 	.short	(.L_377 - .L_376)
.L_376:
        /*002c*/ 	.word	0x00000000
        /*0030*/ 	.short	0x0000
        /*0032*/ 	.short	0x0000
        /*0034*/ 	.byte	0x00, 0xf5, 0x21, 0x00


	//----- nvinfo : EIATTR_SPARSE_MMA_MASK
	.align		4
.L_377:
        /*0038*/ 	.byte	0x03, 0x50
        /*003a*/ 	.short	0x0000


	//----- nvinfo : EIATTR_MAXREG_COUNT
	.align		4
        /*003c*/ 	.byte	0x03, 0x1b
        /*003e*/ 	.short	0x00ff


	//----- nvinfo : EIATTR_MERCURY_ISA_VERSION
	.align		4
        /*0040*/ 	.byte	0x03, 0x5f
        /*0042*/ 	.short	0x0101


	//----- nvinfo : EIATTR_VRC_CTA_INIT_COUNT
	.align		4
        /*0044*/ 	.byte	0x02, 0x4a
	.zero		1
	.zero		1


	//----- nvinfo : EIATTR_EXIT_INSTR_OFFSETS
	.align		4
        /*0048*/ 	.byte	0x04, 0x1c
        /*004a*/ 	.short	(.L_379 - .L_378)


	//   ....[0]....
.L_378:
        /*004c*/ 	.word	0x00000070


	//   ....[1]....
        /*0050*/ 	.word	0x00000260


	//----- nvinfo : EIATTR_CRS_STACK_SIZE
	.align		4
.L_379:
        /*0054*/ 	.byte	0x04, 0x1e
        /*0056*/ 	.short	(.L_381 - .L_380)
.L_380:
        /*0058*/ 	.word	0x00000000


	//----- nvinfo : EIATTR_CBANK_PARAM_SIZE
	.align		4
.L_381:
        /*005c*/ 	.byte	0x03, 0x19
        /*005e*/ 	.short	0x0014


	//----- nvinfo : EIATTR_PARAM_CBANK
	.align		4
        /*0060*/ 	.byte	0x04, 0x0a
        /*0062*/ 	.short	(.L_383 - .L_382)
	.align		4
.L_382:
        /*0064*/ 	.word	index@(.nv.constant0._Z14SigmoidForwardPKfPfi)
        /*0068*/ 	.short	0x0380
        /*006a*/ 	.short	0x0014


	//----- nvinfo : EIATTR_SW_WAR
	.align		4
.L_383:
        /*006c*/ 	.byte	0x04, 0x36
        /*006e*/ 	.short	(.L_385 - .L_384)
.L_384:
        /*0070*/ 	.word	0x00000008
.L_385:


//--------------------- .nv.info._Z12ReLUBackwardPKfPfPhi --------------------------
	.section	.nv.info._Z12ReLUBackwardPKfPfPhi,"",@"SHT_CUDA_INFO"
	.sectionflags	@""
	.align	4


	//----- nvinfo : EIATTR_CUDA_API_VERSION
	.align		4
        /*0000*/ 	.byte	0x04, 0x37
        /*0002*/ 	.short	(.L_387 - .L_386)
.L_386:
        /*0004*/ 	.word	0x00000082


	//----- nvinfo : EIATTR_KPARAM_INFO
	.align		4
.L_387:
        /*0008*/ 	.byte	0x04, 0x17
        /*000a*/ 	.short	(.L_389 - .L_388)
.L_388:
        /*000c*/ 	.word	0x00000000
        /*0010*/ 	.short	0x0003
        /*0012*/ 	.short	0x0018
        /*0014*/ 	.byte	0x00, 0xf0, 0x11, 0x00


	//----- nvinfo : EIATTR_KPARAM_INFO
	.align		4
.L_389:
        /*0018*/ 	.byte	0x04, 0x17
        /*001a*/ 	.short	(.L_391 - .L_390)
.L_390:
        /*001c*/ 	.word	0x00000000
        /*0020*/ 	.short	0x0002
        /*0022*/ 	.short	0x0010
        /*0024*/ 	.byte	0x00, 0xf5, 0x21, 0x00


	//----- nvinfo : EIATTR_KPARAM_INFO
	.align		4
.L_391:
        /*0028*/ 	.byte	0x04, 0x17
        /*002a*/ 	.short	(.L_393 - .L_392)
.L_392:
        /*002c*/ 	.word	0x00000000
        /*0030*/ 	.short	0x0001
        /*0032*/ 	.short	0x0008
        /*0034*/ 	.byte	0x00, 0xf5, 0x21, 0x00


	//----- nvinfo : EIATTR_KPARAM_INFO
	.align		4
.L_393:
        /*0038*/ 	.byte	0x04, 0x17
        /*003a*/ 	.short	(.L_395 - .L_394)
.L_394:
        /*003c*/ 	.word	0x00000000
        /*0040*/ 	.short	0x0000
        /*0042*/ 	.short	0x0000
        /*0044*/ 	.byte	0x00, 0xf5, 0x21, 0x00


	//----- nvinfo : EIATTR_SPARSE_MMA_MASK
	.align		4
.L_395:
        /*0048*/ 	.byte	0x03, 0x50
        /*004a*/ 	.short	0x0000


	//----- nvinfo : EIATTR_MAXREG_COUNT
	.align		4
        /*004c*/ 	.byte	0x03, 0x1b
        /*004e*/ 	.short	0x00ff


	//----- nvinfo : EIATTR_MERCURY_ISA_VERSION
	.align		4
        /*0050*/ 	.byte	0x03, 0x5f
        /*0052*/ 	.short	0x0101


	//----- nvinfo : EIATTR_VRC_CTA_INIT_COUNT
	.align		4
        /*0054*/ 	.byte	0x02, 0x4a
	.zero		1
	.zero		1


	//----- nvinfo : EIATTR_EXIT_INSTR_OFFSETS
	.align		4
        /*0058*/ 	.byte	0x04, 0x1c
        /*005a*/ 	.short	(.L_397 - .L_396)


	//   ....[0]....
.L_396:
        /*005c*/ 	.word	0x00000070


	//   ....[1]....
        /*0060*/ 	.word	0x00000150


	//----- nvinfo : EIATTR_CBANK_PARAM_SIZE
	.align		4
.L_397:
        /*0064*/ 	.byte	0x03, 0x19
        /*0066*/ 	.short	0x001c


	//----- nvinfo : EIATTR_PARAM_CBANK
	.align		4
        /*0068*/ 	.byte	0x04, 0x0a
        /*006a*/ 	.short	(.L_399 - .L_398)
	.align		4
.L_398:
        /*006c*/ 	.word	index@(.nv.constant0._Z12ReLUBackwardPKfPfPhi)
        /*0070*/ 	.short	0x0380
        /*0072*/ 	.short	0x001c


	//----- nvinfo : EIATTR_SW_WAR
	.align		4
.L_399:
        /*0074*/ 	.byte	0x04, 0x36
        /*0076*/ 	.short	(.L_401 - .L_400)
.L_400:
        /*0078*/ 	.word	0x00000008
.L_401:


//--------------------- .nv.info._Z11ReLUForwardPKfPfPhi --------------------------
	.section	.nv.info._Z11ReLUForwardPKfPfPhi,"",@"SHT_CUDA_INFO"
	.sectionflags	@""
	.align	4


	//----- nvinfo : EIATTR_CUDA_API_VERSION
	.align		4
        /*0000*/ 	.byte	0x04, 0x37
        /*0002*/ 	.short	(.L_403 - .L_402)
.L_402:
        /*0004*/ 	.word	0x00000082


	//----- nvinfo : EIATTR_KPARAM_INFO
	.align		4
.L_403:
        /*0008*/ 	.byte	0x04, 0x17
        /*000a*/ 	.short	(.L_405 - .L_404)
.L_404:
        /*000c*/ 	.word	0x00000000
        /*0010*/ 	.short	0x0003
        /*0012*/ 	.short	0x0018
        /*0014*/ 	.byte	0x00, 0xf0, 0x11, 0x00


	//----- nvinfo : EIATTR_KPARAM_INFO
	.align		4
.L_405:
        /*0018*/ 	.byte	0x04, 0x17
        /*001a*/ 	.short	(.L_407 - .L_406)
.L_406:
        /*001c*/ 	.word	0x00000000
        /*0020*/ 	.short	0x0002
        /*0022*/ 	.short	0x0010
        /*0024*/ 	.byte	0x00, 0xf5, 0x21, 0x00


	//----- nvinfo : EIATTR_KPARAM_INFO
	.align		4
.L_407:
        /*0028*/ 	.byte	0x04, 0x17
        /*002a*/ 	.short	(.L_409 - .L_408)
.L_408:
        /*002c*/ 	.word	0x00000000
        /*0030*/ 	.short	0x0001
        /*0032*/ 	.short	0x0008
        /*0034*/ 	.byte	0x00, 0xf5, 0x21, 0x00


	//----- nvinfo : EIATTR_KPARAM_INFO
	.align		4
.L_409:
        /*0038*/ 	.byte	0x04, 0x17
        /*003a*/ 	.short	(.L_411 - .L_410)
.L_410:
        /*003c*/ 	.word	0x00000000
        /*0040*/ 	.short	0x0000
        /*0042*/ 	.short	0x0000
        /*0044*/ 	.byte	0x00, 0xf5, 0x21, 0x00


	//----- nvinfo : EIATTR_SPARSE_MMA_MASK
	.align		4
.L_411:
        /*0048*/ 	.byte	0x03, 0x50
        /*004a*/ 	.short	0x0000


	//----- nvinfo : EIATTR_MAXREG_COUNT
	.align		4
        /*004c*/ 	.byte	0x03, 0x1b
        /*004e*/ 	.short	0x00ff


	//----- nvinfo : EIATTR_MERCURY_ISA_VERSION
	.align		4
        /*0050*/ 	.byte	0x03, 0x5f
        /*0052*/ 	.short	0x0101


	//----- nvinfo : EIATTR_VRC_CTA_INIT_COUNT
	.align		4
        /*0054*/ 	.byte	0x02, 0x4a
	.zero		1
	.zero		1


	//----- nvinfo : EIATTR_EXIT_INSTR_OFFSETS
	.align		4
        /*0058*/ 	.byte	0x04, 0x1c
        /*005a*/ 	.short	(.L_413 - .L_412)


	//   ....[0]....
.L_412:
        /*005c*/ 	.word	0x00000070


	//   ....[1]....
        /*0060*/ 	.word	0x00000160


	//----- nvinfo : EIATTR_CBANK_PARAM_SIZE
	.align		4
.L_413:
        /*0064*/ 	.byte	0x03, 0x19
        /*0066*/ 	.short	0x001c


	//----- nvinfo : EIATTR_PARAM_CBANK
	.align		4
        /*0068*/ 	.byte	0x04, 0x0a
        /*006a*/ 	.short	(.L_415 - .L_414)
	.align		4
.L_414:
        /*006c*/ 	.word	index@(.nv.constant0._Z11ReLUForwardPKfPfPhi)
        /*0070*/ 	.short	0x0380
        /*0072*/ 	.short	0x001c


	//----- nvinfo : EIATTR_SW_WAR
	.align		4
.L_415:
        /*0074*/ 	.byte	0x04, 0x36
        /*0076*/ 	.short	(.L_417 - .L_416)
.L_416:
        /*0078*/ 	.word	0x00000008
.L_417:


//--------------------- .nv.callgraph             --------------------------
	.section	.nv.callgraph,"",@"SHT_CUDA_CALLGRAPH"
	.align	4
	.sectionentsize	8
	.align		4
        /*0000*/ 	.word	0x00000000
	.align		4
        /*0004*/ 	.word	0xffffffff
	.align		4
        /*0008*/ 	.word	0x00000000
	.align		4
        /*000c*/ 	.word	0xfffffffe
	.align		4
        /*0010*/ 	.word	0x00000000
	.align		4
        /*0014*/ 	.word	0xfffffffd
	.align		4
        /*0018*/ 	.word	0x00000000
	.align		4
        /*001c*/ 	.word	0xfffffffc


//--------------------- .text._Z18sumReductionKernelPKfPfi --------------------------
	.section	.text._Z18sumReductionKernelPKfPfi,"ax",@progbits
	.align	128
        .global         _Z18sumReductionKernelPKfPfi
        .type           _Z18sumReductionKernelPKfPfi,@function
        .size           _Z18sumReductionKernelPKfPfi,(.L_x_70 - _Z18sumReductionKernelPKfPfi)
        .other          _Z18sumReductionKernelPKfPfi,@"STO_CUDA_ENTRY STV_DEFAULT"
_Z18sumReductionKernelPKfPfi:
.text._Z18sumReductionKernelPKfPfi:
[----:B------:R-:W-:Y:S01]  /*0000*/  LDC R1, c[0x0][0x37c] ;  /* 0x0000df00ff017b82 */ /* 0x000fe20000000800 */
[----:B------:R-:W0:Y:S07]  /*0010*/  S2R R7, SR_TID.X ;  /* 0x0000000000077919 */ /* 0x000e2e0000002100 */
[----:B------:R-:W0:Y:S01]  /*0020*/  S2UR UR4, SR_CTAID.X ;  /* 0x00000000000479c3 */ /* 0x000e220000002500 */
[----:B------:R-:W1:Y:S01]  /*0030*/  LDCU UR5, c[0x0][0x390] ;  /* 0x00007200ff0577ac */ /* 0x000e620008000800 */
[----:B------:R-:W-:Y:S01]  /*0040*/  IMAD.MOV.U32 R4, RZ, RZ, RZ ;  /* 0x000000ffff047224 */ /* 0x000fe200078e00ff */
[----:B------:R-:W2:Y:S05]  /*0050*/  LDCU.64 UR6, c[0x0][0x358] ;  /* 0x00006b00ff0677ac */ /* 0x000eaa0008000a00 */
[----:B------:R-:W0:Y:S02]  /*0060*/  LDC R0, c[0x0][0x360] ;  /* 0x0000d800ff007b82 */ /* 0x000e240000000800 */
[----:B0-----:R-:W-:-:S05]  /*0070*/  IMAD R5, R0, UR4, R7 ;  /* 0x0000000400057c24 */ /* 0x001fca000f8e0207 */
[----:B-1----:R-:W-:-:S13]  /*0080*/  ISETP.GE.AND P0, PT, R5, UR5, PT ;  /* 0x0000000505007c0c */ /* 0x002fda000bf06270 */
[----:B------:R-:W0:Y:S02]  /*0090*/  @!P0 LDC.64 R2, c[0x0][0x380] ;  /* 0x0000e000ff028b82 */ /* 0x000e240000000a00 */
[----:B0-----:R-:W-:-:S05]  /*00a0*/  @!P0 IMAD.WIDE R2, R5, 0x4, R2 ;  /* 0x0000000405028825 */ /* 0x001fca00078e0202 */
[----:B--2---:R-:W2:Y:S01]  /*00b0*/  @!P0 LDG.E.CONSTANT R4, desc[UR6][R2.64] ;  /* 0x0000000602048981 */ /* 0x004ea2000c1e9900 */
[----:B------:R-:W0:Y:S01]  /*00c0*/  S2UR UR5, SR_CgaCtaId ;  /* 0x00000000000579c3 */ /* 0x000e220000008800 */
[----:B------:R-:W-:Y:S01]  /*00d0*/  UMOV UR4, 0x400 ;  /* 0x0000040000047882 */ /* 0x000fe20000000000 */
[----:B------:R-:W-:Y:S02]  /*00e0*/  ISETP.GE.U32.AND P1, PT, R0, 0x2, PT ;  /* 0x000000020000780c */ /* 0x000fe40003f26070 */
[----:B------:R-:W-:Y:S01]  /*00f0*/  ISETP.NE.AND P0, PT, R7, RZ, PT ;  /* 0x000000ff0700720c */ /* 0x000fe20003f05270 */
[----:B0-----:R-:W-:-:S06]  /*0100*/  ULEA UR4, UR5, UR4, 0x18 ;  /* 0x0000000405047291 */ /* 0x001fcc000f8ec0ff */
[----:B------:R-:W-:-:S05]  /*0110*/  LEA R5, R7, UR4, 0x2 ;  /* 0x0000000407057c11 */ /* 0x000fca000f8e10ff */
[----:B--2---:R0:W-:Y:S01]  /*0120*/  STS [R5], R4 ;  /* 0x0000000405007388 */ /* 0x0041e20000000800 */
[----:B------:R-:W-:Y:S06]  /*0130*/  BAR.SYNC.DEFER_BLOCKING 0x0 ;  /* 0x0000000000007b1d */ /* 0x000fec0000010000 */
[----:B------:R-:W-:Y:S05]  /*0140*/  @!P1 BRA `(.L_x_0) ;  /* 0x00000000002c9947 */ /* 0x000fea0003800000 */
.L_x_1:
[----:B------:R-:W-:-:S04]  /*0150*/  SHF.R.U32.HI R6, RZ, 0x1, R0 ;  /* 0x00000001ff067819 */ /* 0x000fc80000011600 */
[----:B------:R-:W-:-:S13]  /*0160*/  ISETP.GE.U32.AND P1, PT, R7, R6, PT ;  /* 0x000000060700720c */ /* 0x000fda0003f26070 */
[----:B------:R-:W-:Y:S01]  /*0170*/  @!P1 IMAD R2, R6, 0x4, R5 ;  /* 0x0000000406029824 */ /* 0x000fe200078e0205 */
[----:B------:R-:W-:Y:S05]  /*0180*/  @!P1 LDS R3, [R5] ;  /* 0x0000000005039984 */ /* 0x000fea0000000800 */
[----:B------:R-:W0:Y:S02]  /*0190*/  @!P1 LDS R2, [R2] ;  /* 0x0000000002029984 */ /* 0x000e240000000800 */
[----:B0-----:R-:W-:-:S05]  /*01a0*/  @!P1 FADD R4, R2, R3 ;  /* 0x0000000302049221 */ /* 0x001fca0000000000 */
[----:B------:R1:W-:Y:S01]  /*01b0*/  @!P1 STS [R5], R4 ;  /* 0x0000000405009388 */ /* 0x0003e20000000800 */
[----:B------:R-:W-:Y:S01]  /*01c0*/  BAR.SYNC.DEFER_BLOCKING 0x0 ;  /* 0x0000000000007b1d */ /* 0x000fe20000010000 */
[----:B------:R-:W-:Y:S01]  /*01d0*/  ISETP.GT.U32.AND P1, PT, R0, 0x3, PT ;  /* 0x000000030000780c */ /* 0x000fe20003f24070 */
[----:B------:R-:W-:-:S12]  /*01e0*/  IMAD.MOV.U32 R0, RZ, RZ, R6 ;  /* 0x000000ffff007224 */ /* 0x000fd800078e0006 */
[----:B-1----:R-:W-:Y:S05]  /*01f0*/  @P1 BRA `(.L_x_1) ;  /* 0xfffffffc00d41947 */ /* 0x002fea000383ffff */
.L_x_0:
[----:B------:R-:W-:Y:S05]  /*0200*/  @P0 EXIT ;  /* 0x000000000000094d */ /* 0x000fea0003800000 */
[----:B------:R-:W1:Y:S01]  /*0210*/  S2UR UR5, SR_CgaCtaId ;  /* 0x00000000000579c3 */ /* 0x000e620000008800 */
[----:B------:R-:W-:-:S07]  /*0220*/  UMOV UR4, 0x400 ;  /* 0x0000040000047882 */ /* 0x000fce0000000000 */
[----:B------:R-:W2:Y:S01]  /*0230*/  LDC.64 R2, c[0x0][0x388] ;  /* 0x0000e200ff027b82 */ /* 0x000ea20000000a00 */
[----:B-1----:R-:W-:-:S09]  /*0240*/  ULEA UR4, UR5, UR4, 0x18 ;  /* 0x0000000405047291 */ /* 0x002fd2000f8ec0ff */
[----:B0-----:R-:W2:Y:S04]  /*0250*/  LDS R5, [UR4] ;  /* 0x00000004ff057984 */ /* 0x001ea80008000800 */
[----:B--2---:R-:W-:Y:S01]  /*0260*/  REDG.E.ADD.F32.FTZ.RN.STRONG.GPU desc[UR6][R2.64], R5 ;  /* 0x00000005020079a6 */ /* 0x004fe2000c12f306 */
[----:B------:R-:W-:Y:S05]  /*0270*/  EXIT ;  /* 0x000000000000794d */ /* 0x000fea0003800000 */
.L_x_2:
[----:B------:R-:W-:-:S00]  /*0280*/  BRA `(.L_x_2) ;  /* 0xfffffffc00fc7947 */ /* 0x000fc0000383ffff */
[----:B------:R-:W-:-:S00]  /*0290*/  NOP ;  /* 0x0000000000007918 */ /* 0x000fc00000000000 */
        /* <DEDUP_REMOVED lines=14> */
.L_x_70:


//--------------------- .text._Z16zeroMemoryKernelPfi --------------------------
	.section	.text._Z16zeroMemoryKernelPfi,"ax",@progbits
	.align	128
        .global         _Z16zeroMemoryKernelPfi
        .type           _Z16zeroMemoryKernelPfi,@function
        .size           _Z16zeroMemoryKernelPfi,(.L_x_71 - _Z16zeroMemoryKernelPfi)
        .other          _Z16zeroMemoryKernelPfi,@"STO_CUDA_ENTRY STV_DEFAULT"
_Z16zeroMemoryKernelPfi:
.text._Z16zeroMemoryKernelPfi:
[----:B------:R-:W-:Y:S01]  /*0000*/  LDC R1, c[0x0][0x37c] ;  /* 0x0000df00ff017b82 */ /* 0x000fe20000000800 */
[----:B------:R-:W0:Y:S07]  /*0010*/  S2R R0, SR_TID.X ;  /* 0x0000000000007919 */ /* 0x000e2e0000002100 */
[----:B------:R-:W0:Y:S01]  /*0020*/  S2UR UR4, SR_CTAID.X ;  /* 0x00000000000479c3 */ /* 0x000e220000002500 */
[----:B------:R-:W1:Y:S07]  /*0030*/  LDCU UR5, c[0x0][0x388] ;  /* 0x00007100ff0577ac */ /* 0x000e6e0008000800 */
[----:B------:R-:W0:Y:S02]  /*0040*/  LDC R5, c[0x0][0x360] ;  /* 0x0000d800ff057b82 */ /* 0x000e240000000800 */
[----:B0-----:R-:W-:-:S05]  /*0050*/  IMAD R5, R5, UR4, R0 ;  /* 0x0000000405057c24 */ /* 0x001fca000f8e0200 */
[----:B-1----:R-:W-:-:S13]  /*0060*/  ISETP.GE.AND P0, PT, R5, UR5, PT ;  /* 0x0000000505007c0c */ /* 0x002fda000bf06270 */
[----:B------:R-:W-:Y:S05]  /*0070*/  @P0 EXIT ;  /* 0x000000000000094d */ /* 0x000fea0003800000 */
[----:B------:R-:W0:Y:S01]  /*0080*/  LDC.64 R2, c[0x0][0x380] ;  /* 0x0000e000ff027b82 */ /* 0x000e220000000a00 */
[----:B------:R-:W1:Y:S01]  /*0090*/  LDCU.64 UR4, c[0x0][0x358] ;  /* 0x00006b00ff0477ac */ /* 0x000e620008000a00 */
[----:B0-----:R-:W-:-:S05]  /*00a0*/  IMAD.WIDE R2, R5, 0x4, R2 ;  /* 0x0000000405027825 */ /* 0x001fca00078e0202 */
[----:B-1----:R-:W-:Y:S01]  /*00b0*/  STG.E desc[UR4][R2.64], RZ ;  /* 0x000000ff02007986 */ /* 0x002fe2000c101904 */
[----:B------:R-:W-:Y:S05]  /*00c0*/  EXIT ;  /* 0x000000000000794d */ /* 0x000fea0003800000 */
.L_x_3:
        /* <DEDUP_REMOVED lines=11> */
.L_x_71:


//--------------------- .text._Z15sgdUpdateKernelPfPKfffi --------------------------
	.section	.text._Z15sgdUpdateKernelPfPKfffi,"ax",@progbits
	.align	128
        .global         _Z15sgdUpdateKernelPfPKfffi
        .type           _Z15sgdUpdateKernelPfPKfffi,@function
        .size           _Z15sgdUpdateKernelPfPKfffi,(.L_x_72 - _Z15sgdUpdateKernelPfPKfffi)
        .other          _Z15sgdUpdateKernelPfPKfffi,@"STO_CUDA_ENTRY STV_DEFAULT"
_Z15sgdUpdateKernelPfPKfffi:
.text._Z15sgdUpdateKernelPfPKfffi:
        /* <DEDUP_REMOVED lines=10> */
[----:B------:R-:W2:Y:S06]  /*00a0*/  LDCU.64 UR6, c[0x0][0x390] ;  /* 0x00007200ff0677ac */ /* 0x000eac0008000a00 */
[----:B------:R-:W3:Y:S01]  /*00b0*/  LDC.64 R4, c[0x0][0x380] ;  /* 0x0000e000ff047b82 */ /* 0x000ee20000000a00 */
[----:B0-----:R-:W-:-:S06]  /*00c0*/  IMAD.WIDE R2, R7, 0x4, R2 ;  /* 0x0000000407027825 */ /* 0x001fcc00078e0202 */
[----:B-1----:R-:W2:Y:S01]  /*00d0*/  LDG.E.CONSTANT R2, desc[UR4][R2.64] ;  /* 0x0000000402027981 */ /* 0x002ea2000c1e9900 */
[----:B---3--:R-:W-:-:S05]  /*00e0*/  IMAD.WIDE R4, R7, 0x4, R4 ;  /* 0x0000000407047825 */ /* 0x008fca00078e0204 */
[----:B------:R-:W3:Y:S01]  /*00f0*/  LDG.E R7, desc[UR4][R4.64] ;  /* 0x0000000404077981 */ /* 0x000ee2000c1e1900 */
[----:B--2---:R-:W-:-:S04]  /*0100*/  FMUL R0, R2, UR6 ;  /* 0x0000000602007c20 */ /* 0x004fc80008400000 */
[----:B---3--:R-:W-:-:S05]  /*0110*/  FFMA R7, -R0, UR7, R7 ;  /* 0x0000000700077c23 */ /* 0x008fca0008000107 */
[----:B------:R-:W-:Y:S01]  /*0120*/  STG.E desc[UR4][R4.64], R7 ;  /* 0x0000000704007986 */ /* 0x000fe2000c101904 */
[----:B------:R-:W-:Y:S05]  /*0130*/  EXIT ;  /* 0x000000000000794d */ /* 0x000fea0003800000 */
.L_x_4:
        /* <DEDUP_REMOVED lines=12> */
.L_x_72:


//--------------------- .text._Z24conv2dBackwardBiasKernelPKfPfiiii --------------------------
	.section	.text._Z24conv2dBackwardBiasKernelPKfPfiiii,"ax",@progbits
	.align	128
        .global         _Z24conv2dBackwardBiasKernelPKfPfiiii
        .type           _Z24conv2dBackwardBiasKernelPKfPfiiii,@function
        .size           _Z24conv2dBackwardBiasKernelPKfPfiiii,(.L_x_73 - _Z24conv2dBackwardBiasKernelPKfPfiiii)
        .other          _Z24conv2dBackwardBiasKernelPKfPfiiii,@"STO_CUDA_ENTRY STV_DEFAULT"
_Z24conv2dBackwardBiasKernelPKfPfiiii:
.text._Z24conv2dBackwardBiasKernelPKfPfiiii:
        /* <DEDUP_REMOVED lines=9> */
[----:B------:R-:W0:Y:S01]  /*0090*/  LDCU UR4, c[0x0][0x390] ;  /* 0x00007200ff0477ac */ /* 0x000e220008000800 */
[----:B------:R-:W-:Y:S01]  /*00a0*/  HFMA2 R9, -RZ, RZ, 0, 0 ;  /* 0x00000000ff097431 */ /* 0x000fe200000001ff */
[----:B------:R-:W1:Y:S01]  /*00b0*/  LDCU.64 UR8, c[0x0][0x358] ;  /* 0x00006b00ff0877ac */ /* 0x000e620008000a00 */
[----:B0-----:R-:W-:-:S04]  /*00c0*/  VIMNMX3 R0, R2, UR4, R3, PT ;  /* 0x0000000402007c0f */ /* 0x001fc8000b800103 */
[----:B------:R-:W-:-:S13]  /*00d0*/  ISETP.GE.AND P0, PT, R0, 0x1, PT ;  /* 0x000000010000780c */ /* 0x000fda0003f06270 */
[----:B-1----:R-:W-:Y:S05]  /*00e0*/  @!P0 BRA `(.L_x_5) ;  /* 0x0000000400ec8947 */ /* 0x002fea0003800000 */
[----:B------:R-:W0:Y:S01]  /*00f0*/  LDCU.64 UR6, c[0x0][0x380] ;  /* 0x00007000ff0677ac */ /* 0x000e220008000a00 */
[C---:B------:R-:W-:Y:S02]  /*0100*/  LOP3.LUT R26, R3.reuse, 0xf, RZ, 0xc0, !PT ;  /* 0x0000000f031a7812 */ /* 0x040fe400078ec0ff */
[----:B------:R-:W-:Y:S01]  /*0110*/  LOP3.LUT R25, R3, 0x7, RZ, 0xc0, !PT ;  /* 0x0000000703197812 */ /* 0x000fe200078ec0ff */
[----:B------:R-:W-:Y:S01]  /*0120*/  UMOV UR4, URZ ;  /* 0x000000ff00047c82 */ /* 0x000fe20008000000 */
[----:B------:R-:W-:Y:S02]  /*0130*/  IADD3 R0, PT, PT, R26, -0x1, RZ ;  /* 0xffffffff1a007810 */ /* 0x000fe40007ffe0ff */
[----:B------:R-:W-:Y:S02]  /*0140*/  IADD3 R2, PT, PT, R25, -0x1, RZ ;  /* 0xffffffff19027810 */ /* 0x000fe40007ffe0ff */
[----:B------:R-:W-:Y:S02]  /*0150*/  LOP3.LUT R7, R3, 0x7ffffff0, RZ, 0xc0, !PT ;  /* 0x7ffffff003077812 */ /* 0x000fe400078ec0ff */
[----:B------:R-:W-:-:S02]  /*0160*/  ISETP.GE.U32.AND P0, PT, R0, 0x7, PT ;  /* 0x000000070000780c */ /* 0x000fc40003f06070 */
[----:B------:R-:W-:Y:S02]  /*0170*/  ISETP.GE.U32.AND P1, PT, R2, 0x3, PT ;  /* 0x000000030200780c */ /* 0x000fe40003f26070 */
[----:B------:R-:W-:Y:S02]  /*0180*/  LOP3.LUT R6, R3, 0x3, RZ, 0xc0, !PT ;  /* 0x0000000303067812 */ /* 0x000fe400078ec0ff */
[----:B------:R-:W-:Y:S01]  /*0190*/  MOV R9, RZ ;  /* 0x000000ff00097202 */ /* 0x000fe20000000f00 */
[----:B0-----:R-:W-:Y:S01]  /*01a0*/  UIADD3 UR6, UP0, UPT, UR6, 0x20, URZ ;  /* 0x0000002006067890 */ /* 0x001fe2000ff1e0ff */
[----:B------:R-:W-:-:S03]  /*01b0*/  IADD3 R4, PT, PT, -R7, RZ, RZ ;  /* 0x000000ff07047210 */ /* 0x000fc60007ffe1ff */
[----:B------:R-:W-:-:S12]  /*01c0*/  UIADD3.X UR7, UPT, UPT, URZ, UR7, URZ, UP0, !UPT ;  /* 0x00000007ff077290 */ /* 0x000fd800087fe4ff */
.L_x_12:
[----:B------:R-:W0:Y:S01]  /*01d0*/  LDC.64 R2, c[0x0][0x390] ;  /* 0x0000e400ff027b82 */ /* 0x000e220000000a00 */
[----:B------:R-:W-:Y:S01]  /*01e0*/  UMOV UR5, URZ ;  /* 0x000000ff00057c82 */ /* 0x000fe20008000000 */
[----:B0-----:R-:W-:Y:S01]  /*01f0*/  IMAD R5, R3, UR4, R8 ;  /* 0x0000000403057c24 */ /* 0x001fe2000f8e0208 */
[----:B------:R-:W-:-:S06]  /*0200*/  UIADD3 UR4, UPT, UPT, UR4, 0x1, URZ ;  /* 0x0000000104047890 */ /* 0x000fcc000fffe0ff */
[----:B------:R-:W-:-:S13]  /*0210*/  ISETP.NE.AND P2, PT, R2, UR4, PT ;  /* 0x0000000402007c0c */ /* 0x000fda000bf45270 */
.L_x_11:
[----:B------:R-:W0:Y:S01]  /*0220*/  LDC.64 R2, c[0x0][0x398] ;  /* 0x0000e600ff027b82 */ /* 0x000e220000000a00 */
[----:B------:R-:W-:Y:S01]  /*0230*/  HFMA2 R11, -RZ, RZ, 0, 0 ;  /* 0x00000000ff0b7431 */ /* 0x000fe200000001ff */
[----:B0-----:R-:W-:Y:S01]  /*0240*/  ISETP.GE.U32.AND P4, PT, R3, 0x10, PT ;  /* 0x000000100300780c */ /* 0x001fe20003f86070 */
[----:B------:R-:W-:Y:S01]  /*0250*/  IMAD R0, R5, R2, UR5 ;  /* 0x0000000505007e24 */ /* 0x000fe2000f8e0202 */
[----:B------:R-:W-:-:S03]  /*0260*/  UIADD3 UR5, UPT, UPT, UR5, 0x1, URZ ;  /* 0x0000000105057890 */ /* 0x000fc6000fffe0ff */
[----:B------:R-:W-:-:S03]  /*0270*/  IMAD R0, R0, R3, RZ ;  /* 0x0000000300007224 */ /* 0x000fc600078e02ff */
[----:B------:R-:W-:-:S05]  /*0280*/  ISETP.NE.AND P3, PT, R2, UR5, PT ;  /* 0x0000000502007c0c */ /* 0x000fca000bf65270 */
[----:B------:R-:W-:Y:S08]  /*0290*/  @!P4 BRA `(.L_x_6) ;  /* 0x0000000000a8c947 */ /* 0x000ff00003800000 */
[----:B------:R-:W-:Y:S02]  /*02a0*/  MOV R10, R0 ;  /* 0x00000000000a7202 */ /* 0x000fe40000000f00 */
[----:B------:R-:W-:-:S07]  /*02b0*/  MOV R11, R4 ;  /* 0x00000004000b7202 */ /* 0x000fce0000000f00 */
.L_x_7:
[----:B------:R-:W-:Y:S02]  /*02c0*/  MOV R2, UR6 ;  /* 0x0000000600027c02 */ /* 0x000fe40008000f00 */
[----:B------:R-:W-:-:S03]  /*02d0*/  MOV R3, UR7 ;  /* 0x0000000700037c02 */ /* 0x000fc60008000f00 */
[----:B------:R-:W-:-:S05]  /*02e0*/  IMAD.WIDE R2, R10, 0x4, R2 ;  /* 0x000000040a027825 */ /* 0x000fca00078e0202 */
[----:B------:R-:W2:Y:S04]  /*02f0*/  LDG.E.CONSTANT R24, desc[UR8][R2.64+-0x20] ;  /* 0xffffe00802187981 */ /* 0x000ea8000c1e9900 */
[----:B------:R-:W3:Y:S04]  /*0300*/  LDG.E.CONSTANT R23, desc[UR8][R2.64+-0x1c] ;  /* 0xffffe40802177981 */ /* 0x000ee8000c1e9900 */
[----:B------:R-:W4:Y:S04]  /*0310*/  LDG.E.CONSTANT R12, desc[UR8][R2.64+-0x18] ;  /* 0xffffe808020c7981 */ /* 0x000f28000c1e9900 */
[----:B------:R-:W5:Y:S04]  /*0320*/  LDG.E.CONSTANT R13, desc[UR8][R2.64+-0x14] ;  /* 0xffffec08020d7981 */ /* 0x000f68000c1e9900 */
        /* <DEDUP_REMOVED lines=8> */
[----:B------:R-:W5:Y:S01]  /*03b0*/  LDG.E.CONSTANT R22, desc[UR8][R2.64+0x10] ;  /* 0x0000100802167981 */ /* 0x000f62000c1e9900 */
[----:B--2---:R-:W-:-:S03]  /*03c0*/  FADD R24, R24, R9 ;  /* 0x0000000918187221 */ /* 0x004fc60000000000 */
[----:B------:R-:W2:Y:S01]  /*03d0*/  LDG.E.CONSTANT R9, desc[UR8][R2.64+0x14] ;  /* 0x0000140802097981 */ /* 0x000ea2000c1e9900 */
[----:B---3--:R-:W-:-:S03]  /*03e0*/  FADD R27, R24, R23 ;  /* 0x00000017181b7221 */ /* 0x008fc60000000000 */
[----:B------:R-:W3:Y:S04]  /*03f0*/  LDG.E.CONSTANT R23, desc[UR8][R2.64+0x18] ;  /* 0x0000180802177981 */ /* 0x000ee8000c1e9900 */
[----:B------:R-:W3:Y:S01]  /*0400*/  LDG.E.CONSTANT R24, desc[UR8][R2.64+0x1c] ;  /* 0x00001c0802187981 */ /* 0x000ee2000c1e9900 */
[----:B----4-:R-:W-:Y:S01]  /*0410*/  FADD R12, R27, R12 ;  /* 0x0000000c1b0c7221 */ /* 0x010fe20000000000 */
[----:B------:R-:W-:Y:S02]  /*0420*/  IADD3 R11, PT, PT, R11, 0x10, RZ ;  /* 0x000000100b0b7810 */ /* 0x000fe40007ffe0ff */
[----:B------:R-:W-:Y:S01]  /*0430*/  IADD3 R10, PT, PT, R10, 0x10, RZ ;  /* 0x000000100a0a7810 */ /* 0x000fe20007ffe0ff */
[----:B-----5:R-:W-:Y:S01]  /*0440*/  FADD R13, R12, R13 ;  /* 0x0000000d0c0d7221 */ /* 0x020fe20000000000 */
[----:B------:R-:W-:-:S03]  /*0450*/  ISETP.NE.AND P4, PT, R11, RZ, PT ;  /* 0x000000ff0b00720c */ /* 0x000fc60003f85270 */
[----:B------:R-:W-:-:S04]  /*0460*/  FADD R14, R13, R14 ;  /* 0x0000000e0d0e7221 */ /* 0x000fc80000000000 */
        /* <DEDUP_REMOVED lines=8> */
[----:B--2---:R-:W-:-:S04]  /*04f0*/  FADD R22, R22, R9 ;  /* 0x0000000916167221 */ /* 0x004fc80000000000 */
[----:B---3--:R-:W-:-:S04]  /*0500*/  FADD R23, R22, R23 ;  /* 0x0000001716177221 */ /* 0x008fc80000000000 */
[----:B------:R-:W-:Y:S01]  /*0510*/  FADD R9, R23, R24 ;  /* 0x0000001817097221 */ /* 0x000fe20000000000 */
[----:B------:R-:W-:Y:S06]  /*0520*/  @P4 BRA `(.L_x_7) ;  /* 0xfffffffc00644947 */ /* 0x000fec000383ffff */
[----:B------:R-:W-:-:S07]  /*0530*/  MOV R11, R7 ;  /* 0x00000007000b7202 */ /* 0x000fce0000000f00 */
.L_x_6:
[----:B------:R-:W-:-:S13]  /*0540*/  ISETP.NE.AND P4, PT, R26, RZ, PT ;  /* 0x000000ff1a00720c */ /* 0x000fda0003f85270 */
[----:B------:R-:W-:Y:S05]  /*0550*/  @!P4 BRA `(.L_x_8) ;  /* 0x0000000000c8c947 */ /* 0x000fea0003800000 */
[----:B------:R-:W-:Y:S01]  /*0560*/  ISETP.NE.AND P4, PT, R25, RZ, PT ;  /* 0x000000ff1900720c */ /* 0x000fe20003f85270 */
[----:B------:R-:W-:-:S12]  /*0570*/  @!P0 BRA `(.L_x_9) ;  /* 0x0000000000508947 */ /* 0x000fd80003800000 */
[----:B------:R-:W0:Y:S01]  /*0580*/  LDC.64 R2, c[0x0][0x380] ;  /* 0x0000e000ff027b82 */ /* 0x000e220000000a00 */
[----:B------:R-:W-:-:S05]  /*0590*/  IADD3 R13, PT, PT, R0, R11, RZ ;  /* 0x0000000b000d7210 */ /* 0x000fca0007ffe0ff */
[----:B0-----:R-:W-:-:S05]  /*05a0*/  IMAD.WIDE R2, R13, 0x4, R2 ;  /* 0x000000040d027825 */ /* 0x001fca00078e0202 */
[----:B------:R-:W2:Y:S04]  /*05b0*/  LDG.E.CONSTANT R10, desc[UR8][R2.64] ;  /* 0x00000008020a7981 */ /* 0x000ea8000c1e9900 */
[----:B------:R-:W3:Y:S04]  /*05c0*/  LDG.E.CONSTANT R13, desc[UR8][R2.64+0x4] ;  /* 0x00000408020d7981 */ /* 0x000ee8000c1e9900 */
[----:B------:R-:W4:Y:S04]  /*05d0*/  LDG.E.CONSTANT R15, desc[UR8][R2.64+0x8] ;  /* 0x00000808020f7981 */ /* 0x000f28000c1e9900 */
[----:B------:R-:W5:Y:S04]  /*05e0*/  LDG.E.CONSTANT R17, desc[UR8][R2.64+0xc] ;  /* 0x00000c0802117981 */ /* 0x000f68000c1e9900 */
[----:B------:R-:W5:Y:S04]  /*05f0*/  LDG.E.CONSTANT R19, desc[UR8][R2.64+0x10] ;  /* 0x0000100802137981 */ /* 0x000f68000c1e9900 */
[----:B------:R-:W5:Y:S04]  /*0600*/  LDG.E.CONSTANT R21, desc[UR8][R2.64+0x14] ;  /* 0x0000140802157981 */ /* 0x000f68000c1e9900 */
[----:B------:R-:W5:Y:S04]  /*0610*/  LDG.E.CONSTANT R23, desc[UR8][R2.64+0x18] ;  /* 0x0000180802177981 */ /* 0x000f68000c1e9900 */
[----:B------:R-:W5:Y:S01]  /*0620*/  LDG.E.CONSTANT R27, desc[UR8][R2.64+0x1c] ;  /* 0x00001c08021b7981 */ /* 0x000f62000c1e9900 */
[----:B------:R-:W-:Y:S01]  /*0630*/  IADD3 R11, PT, PT, R11, 0x8, RZ ;  /* 0x000000080b0b7810 */ /* 0x000fe20007ffe0ff */
[----:B--2---:R-:W-:-:S04]  /*0640*/  FADD R10, R9, R10 ;  /* 0x0000000a090a7221 */ /* 0x004fc80000000000 */
[----:B---3--:R-:W-:-:S04]  /*0650*/  FADD R10, R10, R13 ;  /* 0x0000000d0a0a7221 */ /* 0x008fc80000000000 */
[----:B----4-:R-:W-:-:S04]  /*0660*/  FADD R10, R10, R15 ;  /* 0x0000000f0a0a7221 */ /* 0x010fc80000000000 */
[----:B-----5:R-:W-:-:S04]  /*0670*/  FADD R10, R10, R17 ;  /* 0x000000110a0a7221 */ /* 0x020fc80000000000 */
[----:B------:R-:W-:-:S04]  /*0680*/  FADD R10, R10, R19 ;  /* 0x000000130a0a7221 */ /* 0x000fc80000000000 */
[----:B------:R-:W-:-:S04]  /*0690*/  FADD R10, R10, R21 ;  /* 0x000000150a0a7221 */ /* 0x000fc80000000000 */
[----:B------:R-:W-:-:S04]  /*06a0*/  FADD R10, R10, R23 ;  /* 0x000000170a0a7221 */ /* 0x000fc80000000000 */
[----:B------:R-:W-:-:S07]  /*06b0*/  FADD R9, R10, R27 ;  /* 0x0000001b0a097221 */ /* 0x000fce0000000000 */
.L_x_9:
        /* <DEDUP_REMOVED lines=9> */
[----:B------:R-:W5:Y:S01]  /*0750*/  LDG.E.CONSTANT R17, desc[UR8][R2.64+0xc] ;  /* 0x00000c0802117981 */ /* 0x000f62000c1e9900 */
[----:B------:R-:W-:Y:S01]  /*0760*/  IADD3 R11, PT, PT, R11, 0x4, RZ ;  /* 0x000000040b0b7810 */ /* 0x000fe20007ffe0ff */
[----:B--2---:R-:W-:-:S04]  /*0770*/  FADD R10, R9, R10 ;  /* 0x0000000a090a7221 */ /* 0x004fc80000000000 */
[----:B---3--:R-:W-:-:S04]  /*0780*/  FADD R10, R10, R13 ;  /* 0x0000000d0a0a7221 */ /* 0x008fc80000000000 */
[----:B----4-:R-:W-:-:S04]  /*0790*/  FADD R10, R10, R15 ;  /* 0x0000000f0a0a7221 */ /* 0x010fc80000000000 */
[----:B-----5:R-:W-:-:S07]  /*07a0*/  FADD R9, R10, R17 ;  /* 0x000000110a097221 */ /* 0x020fce0000000000 */
.L_x_10:
[----:B------:R-:W-:Y:S05]  /*07b0*/  @!P4 BRA `(.L_x_8) ;  /* 0x000000000030c947 */ /* 0x000fea0003800000 */
[----:B------:R-:W0:Y:S01]  /*07c0*/  LDC.64 R2, c[0x0][0x380] ;  /* 0x0000e000ff027b82 */ /* 0x000e220000000a00 */
[----:B------:R-:W-:-:S05]  /*07d0*/  IADD3 R11, PT, PT, R0, R11, RZ ;  /* 0x0000000b000b7210 */ /* 0x000fca0007ffe0ff */
[----:B0-----:R-:W-:-:S05]  /*07e0*/  IMAD.WIDE R2, R11, 0x4, R2 ;  /* 0x000000040b027825 */ /* 0x001fca00078e0202 */
[----:B------:R-:W2:Y:S01]  /*07f0*/  LDG.E.CONSTANT R0, desc[UR8][R2.64] ;  /* 0x0000000802007981 */ /* 0x000ea2000c1e9900 */
[----:B------:R-:W-:Y:S01]  /*0800*/  ISETP.NE.AND P4, PT, R6, 0x1, PT ;  /* 0x000000010600780c */ /* 0x000fe20003f85270 */
[----:B--2---:R-:W-:-:S12]  /*0810*/  FADD R9, R9, R0 ;  /* 0x0000000009097221 */ /* 0x004fd80000000000 */
[----:B------:R-:W-:Y:S05]  /*0820*/  @!P4 BRA `(.L_x_8) ;  /* 0x000000000014c947 */ /* 0x000fea0003800000 */
[----:B------:R-:W-:Y:S01]  /*0830*/  ISETP.NE.AND P4, PT, R6, 0x2, PT ;  /* 0x000000020600780c */ /* 0x000fe20003f85270 */
[----:B------:R-:W2:-:S12]  /*0840*/  LDG.E.CONSTANT R0, desc[UR8][R2.64+0x4] ;  /* 0x0000040802007981 */ /* 0x000e98000c1e9900 */
[----:B------:R-:W3:Y:S01]  /*0850*/  @P4 LDG.E.CONSTANT R10, desc[UR8][R2.64+0x8] ;  /* 0x00000808020a4981 */ /* 0x000ee2000c1e9900 */
[----:B--2---:R-:W-:-:S04]  /*0860*/  FADD R9, R9, R0 ;  /* 0x0000000009097221 */ /* 0x004fc80000000000 */
[----:B---3--:R-:W-:-:S07]  /*0870*/  @P4 FADD R9, R9, R10 ;  /* 0x0000000a09094221 */ /* 0x008fce0000000000 */
.L_x_8:
[----:B------:R-:W-:Y:S05]  /*0880*/  @P3 BRA `(.L_x_11) ;  /* 0xfffffff800643947 */ /* 0x000fea000383ffff */
[----:B------:R-:W-:Y:S05]  /*0890*/  @P2 BRA `(.L_x_12) ;  /* 0xfffffff8004c2947 */ /* 0x000fea000383ffff */
.L_x_5:
[----:B------:R-:W0:Y:S02]  /*08a0*/  LDC.64 R2, c[0x0][0x388] ;  /* 0x0000e200ff027b82 */ /* 0x000e240000000a00 */
[----:B0-----:R-:W-:-:S05]  /*08b0*/  IMAD.WIDE R2, R8, 0x4, R2 ;  /* 0x0000000408027825 */ /* 0x001fca00078e0202 */
[----:B------:R-:W-:Y:S01]  /*08c0*/  STG.E desc[UR8][R2.64], R9 ;  /* 0x0000000902007986 */ /* 0x000fe2000c101908 */
[----:B------:R-:W-:Y:S05]  /*08d0*/  EXIT ;  /* 0x000000000000794d */ /* 0x000fea0003800000 */
.L_x_13:
        /* <DEDUP_REMOVED lines=10> */
.L_x_73:


//--------------------- .text._Z27conv2dBackwardWeightsKernelPKfS0_Pfiiiiiii --------------------------
	.section	.text._Z27conv2dBackwardWeightsKernelPKfS0_Pfiiiiiii,"ax",@progbits
	.align	128
        .global         _Z27conv2dBackwardWeightsKernelPKfS0_Pfiiiiiii
        .type           _Z27conv2dBackwardWeightsKernelPKfS0_Pfiiiiiii,@function
        .size           _Z27conv2dBackwardWeightsKernelPKfS0_Pfiiiiiii,(.L_x_74 - _Z27conv2dBackwardWeightsKernelPKfS0_Pfiiiiiii)
        .other          _Z27conv2dBackwardWeightsKernelPKfS0_Pfiiiiiii,@"STO_CUDA_ENTRY STV_DEFAULT"
_Z27conv2dBackwardWeightsKernelPKfS0_Pfiiiiiii:
.text._Z27conv2dBackwardWeightsKernelPKfS0_Pfiiiiiii:
[----:B------:R-:W-:Y:S08]  /*0000*/  LDC R1, c[0x0][0x37c] ;  /* 0x0000df00ff017b82 */ /* 0x000ff00000000800 */
[----:B------:R-:W0:Y:S01]  /*0010*/  S2UR UR4, SR_CTAID.X ;  /* 0x00000000000479c3 */ /* 0x000e220000002500 */
[----:B------:R-:W1:Y:S07]  /*0020*/  S2R R5, SR_CTAID.Z ;  /* 0x0000000000057919 */ /* 0x000e6e0000002700 */
[----:B------:R-:W0:Y:S08]  /*0030*/  LDC R0, c[0x0][0x3a0] ;  /* 0x0000e800ff007b82 */ /* 0x000e300000000800 */
[----:B------:R-:W2:Y:S08]  /*0040*/  LDC R4, c[0x0][0x3ac] ;  /* 0x0000eb00ff047b82 */ /* 0x000eb00000000800 */
[----:B------:R-:W3:Y:S08]  /*0050*/  S2UR UR5, SR_CTAID.Y ;  /* 0x00000000000579c3 */ /* 0x000ef00000002600 */
[----:B------:R-:W3:Y:S01]  /*0060*/  LDC R2, c[0x0][0x39c] ;  /* 0x0000e700ff027b82 */ /* 0x000ee20000000800 */
[----:B0-----:R-:W-:Y:S01]  /*0070*/  ISETP.LE.AND P0, PT, R0, UR4, PT ;  /* 0x0000000400007c0c */ /* 0x001fe2000bf03270 */
[----:B--2---:R-:W-:-:S03]  /*0080*/  IMAD R0, R4, R4, RZ ;  /* 0x0000000404007224 */ /* 0x004fc600078e02ff */
[----:B---3--:R-:W-:-:S04]  /*0090*/  ISETP.LE.OR P0, PT, R2, UR5, P0 ;  /* 0x0000000502007c0c */ /* 0x008fc80008703670 */
[----:B-1----:R-:W-:-:S13]  /*00a0*/  ISETP.GE.U32.OR P0, PT, R5, R0, P0 ;  /* 0x000000000500720c */ /* 0x002fda0000706470 */
[----:B------:R-:W-:Y:S05]  /*00b0*/  @P0 EXIT ;  /* 0x000000000000094d */ /* 0x000fea0003800000 */
[----:B------:R-:W-:Y:S01]  /*00c0*/  IABS R6, R4 ;  /* 0x0000000400067213 */ /* 0x000fe20000000000 */
[----:B------:R-:W0:Y:S01]  /*00d0*/  LDCU UR6, c[0x0][0x398] ;  /* 0x00007300ff0677ac */ /* 0x000e220008000800 */
[----:B------:R-:W-:Y:S02]  /*00e0*/  IABS R8, R5 ;  /* 0x0000000500087213 */ /* 0x000fe40000000000 */
[----:B------:R-:W1:Y:S01]  /*00f0*/  I2F.RP R0, R6 ;  /* 0x0000000600007306 */ /* 0x000e620000209400 */
[----:B------:R-:W2:Y:S07]  /*0100*/  LDCU.64 UR8, c[0x0][0x358] ;  /* 0x00006b00ff0877ac */ /* 0x000eae0008000a00 */
[----:B-1----:R-:W1:Y:S01]  /*0110*/  MUFU.RCP R0, R0 ;  /* 0x0000000000007308 */ /* 0x002e620000001000 */
[----:B0-----:R-:W-:Y:S01]  /*0120*/  UISETP.GE.AND UP0, UPT, UR6, 0x1, UPT ;  /* 0x000000010600788c */ /* 0x001fe2000bf06270 */
[----:B-1----:R-:W-:-:S06]  /*0130*/  VIADD R2, R0, 0xffffffe ;  /* 0x0ffffffe00027836 */ /* 0x002fcc0000000000 */
[----:B------:R0:W1:Y:S02]  /*0140*/  F2I.FTZ.U32.TRUNC.NTZ R3, R2 ;  /* 0x0000000200037305 */ /* 0x000064000021f000 */
[----:B0-----:R-:W-:Y:S02]  /*0150*/  IMAD.MOV.U32 R2, RZ, RZ, RZ ;  /* 0x000000ffff027224 */ /* 0x001fe400078e00ff */
[----:B-1----:R-:W-:-:S04]  /*0160*/  IMAD.MOV R7, RZ, RZ, -R3 ;  /* 0x000000ffff077224 */ /* 0x002fc800078e0a03 */
[----:B------:R-:W-:-:S04]  /*0170*/  IMAD R7, R7, R6, RZ ;  /* 0x0000000607077224 */ /* 0x000fc800078e02ff */
[----:B------:R-:W-:Y:S01]  /*0180*/  IMAD.HI.U32 R3, R3, R7, R2 ;  /* 0x0000000703037227 */ /* 0x000fe200078e0002 */
[----:B------:R-:W-:Y:S02]  /*0190*/  MOV R7, R8 ;  /* 0x0000000800077202 */ /* 0x000fe40000000f00 */
[----:B------:R-:W-:-:S03]  /*01a0*/  LOP3.LUT R2, R5, R4, RZ, 0x3c, !PT ;  /* 0x0000000405027212 */ /* 0x000fc600078e3cff */
[----:B------:R-:W-:Y:S01]  /*01b0*/  IMAD.HI.U32 R0, R3, R7, RZ ;  /* 0x0000000703007227 */ /* 0x000fe200078e00ff */
[----:B------:R-:W-:-:S03]  /*01c0*/  ISETP.GE.AND P2, PT, R2, RZ, PT ;  /* 0x000000ff0200720c */ /* 0x000fc60003f46270 */
[----:B------:R-:W-:-:S04]  /*01d0*/  IMAD.MOV R3, RZ, RZ, -R0 ;  /* 0x000000ffff037224 */ /* 0x000fc800078e0a00 */
[----:B------:R-:W-:-:S05]  /*01e0*/  IMAD R3, R6, R3, R7 ;  /* 0x0000000306037224 */ /* 0x000fca00078e0207 */
[----:B------:R-:W-:-:S13]  /*01f0*/  ISETP.GT.U32.AND P1, PT, R6, R3, PT ;  /* 0x000000030600720c */ /* 0x000fda0003f24070 */
[----:B------:R-:W-:Y:S01]  /*0200*/  @!P1 IMAD.IADD R3, R3, 0x1, -R6 ;  /* 0x0000000103039824 */ /* 0x000fe200078e0a06 */
[----:B------:R-:W-:Y:S02]  /*0210*/  @!P1 IADD3 R0, PT, PT, R0, 0x1, RZ ;  /* 0x0000000100009810 */ /* 0x000fe40007ffe0ff */
[----:B------:R-:W-:Y:S02]  /*0220*/  ISETP.NE.AND P1, PT, R4, RZ, PT ;  /* 0x000000ff0400720c */ /* 0x000fe40003f25270 */
[----:B------:R-:W-:Y:S01]  /*0230*/  ISETP.GE.U32.AND P0, PT, R3, R6, PT ;  /* 0x000000060300720c */ /* 0x000fe20003f06070 */
[----:B------:R-:W-:-:S12]  /*0240*/  IMAD.MOV.U32 R3, RZ, RZ, RZ ;  /* 0x000000ffff037224 */ /* 0x000fd800078e00ff */
[----:B------:R-:W-:-:S04]  /*0250*/  @P0 VIADD R0, R0, 0x1 ;  /* 0x0000000100000836 */ /* 0x000fc80000000000 */
[----:B------:R-:W-:Y:S01]  /*0260*/  @!P2 IMAD.MOV R0, RZ, RZ, -R0 ;  /* 0x000000ffff00a224 */ /* 0x000fe200078e0a00 */
[----:B------:R-:W-:-:S04]  /*0270*/  @!P1 LOP3.LUT R0, RZ, R4, RZ, 0x33, !PT ;  /* 0x00000004ff009212 */ /* 0x000fc800078e33ff */
[----:B------:R-:W-:-:S05]  /*0280*/  IADD3 R2, PT, PT, -R0, RZ, RZ ;  /* 0x000000ff00027210 */ /* 0x000fca0007ffe1ff */
[----:B------:R-:W-:Y:S01]  /*0290*/  IMAD R2, R4, R2, R5 ;  /* 0x0000000204027224 */ /* 0x000fe200078e0205 */
[----:B--2---:R-:W-:Y:S06]  /*02a0*/  BRA.U !UP0, `(.L_x_14) ;  /* 0x0000000908d07547 */ /* 0x004fec000b800000 */
[----:B------:R-:W0:Y:S01]  /*02b0*/  LDC R5, c[0x0][0x3a8] ;  /* 0x0000ea00ff057b82 */ /* 0x000e220000000800 */
[----:B------:R-:W0:Y:S02]  /*02c0*/  LDCU UR6, c[0x0][0x3a4] ;  /* 0x00007480ff0677ac */ /* 0x000e240008000800 */
[----:B0-----:R-:W-:-:S04]  /*02d0*/  VIMNMX R4, PT, PT, R5, UR6, PT ;  /* 0x0000000605047c48 */ /* 0x001fc8000bfe0100 */
[----:B------:R-:W-:-:S13]  /*02e0*/  ISETP.GE.AND P0, PT, R4, 0x1, PT ;  /* 0x000000010400780c */ /* 0x000fda0003f06270 */
[----:B------:R-:W-:Y:S05]  /*02f0*/  @!P0 BRA `(.L_x_14) ;  /* 0x0000000800bc8947 */ /* 0x000fea0003800000 */
[----:B------:R-:W0:Y:S01]  /*0300*/  LDC R9, c[0x0][0x3b0] ;  /* 0x0000ec00ff097b82 */ /* 0x000e220000000800 */
[----:B------:R-:W-:Y:S01]  /*0310*/  HFMA2 R7, -RZ, RZ, 0, 0 ;  /* 0x00000000ff077431 */ /* 0x000fe200000001ff */
[C---:B------:R-:W-:Y:S01]  /*0320*/  LOP3.LUT R4, R5.reuse, 0x7, RZ, 0xc0, !PT ;  /* 0x0000000705047812 */ /* 0x040fe200078ec0ff */
[----:B------:R-:W-:Y:S01]  /*0330*/  IMAD.MOV.U32 R3, RZ, RZ, RZ ;  /* 0x000000ffff037224 */ /* 0x000fe200078e00ff */
[----:B------:R-:W-:Y:S01]  /*0340*/  LOP3.LUT R5, R5, 0x7ffffff8, RZ, 0xc0, !PT ;  /* 0x7ffffff805057812 */ /* 0x000fe200078ec0ff */
[----:B0-----:R-:W-:-:S07]  /*0350*/  IMAD.IADD R6, R2, 0x1, -R9 ;  /* 0x0000000102067824 */ /* 0x001fce00078e0a09 */
.L_x_21:
[----:B------:R-:W-:-:S07]  /*0360*/  IMAD.MOV.U32 R8, RZ, RZ, RZ ;  /* 0x000000ffff087224 */ /* 0x000fce00078e00ff */
.L_x_20:
[----:B------:R-:W0:Y:S01]  /*0370*/  LDC R9, c[0x0][0x3a8] ;  /* 0x0000ea00ff097b82 */ /* 0x000e220000000800 */
[----:B------:R-:W-:-:S07]  /*0380*/  IMAD.MOV.U32 R22, RZ, RZ, RZ ;  /* 0x000000ffff167224 */ /* 0x000fce00078e00ff */
[----:B------:R-:W1:Y:S08]  /*0390*/  LDC.64 R10, c[0x0][0x3a0] ;  /* 0x0000e800ff0a7b82 */ /* 0x000e700000000a00 */
[----:B------:R-:W2:Y:S08]  /*03a0*/  LDC R13, c[0x0][0x3b0] ;  /* 0x0000ec00ff0d7b82 */ /* 0x000eb00000000800 */
[----:B------:R-:W3:Y:S01]  /*03b0*/  LDC R20, c[0x0][0x39c] ;  /* 0x0000e700ff147b82 */ /* 0x000ee20000000800 */
[----:B0-----:R-:W-:Y:S01]  /*03c0*/  ISETP.GE.U32.AND P0, PT, R9, 0x8, PT ;  /* 0x000000080900780c */ /* 0x001fe20003f06070 */
[----:B-1----:R-:W-:-:S04]  /*03d0*/  IMAD R10, R7, R10, UR4 ;  /* 0x00000004070a7e24 */ /* 0x002fc8000f8e020a */
[----:B------:R-:W-:Y:S01]  /*03e0*/  IMAD R10, R10, R11, R8 ;  /* 0x0000000b0a0a7224 */ /* 0x000fe200078e0208 */
[----:B--2---:R-:W-:-:S03]  /*03f0*/  IADD3 R18, PT, PT, R8, -R13, R0 ;  /* 0x8000000d08127210 */ /* 0x004fc60007ffe000 */
[----:B------:R-:W-:Y:S01]  /*0400*/  IMAD R19, R10, R9, RZ ;  /* 0x000000090a137224 */ /* 0x000fe200078e02ff */
[----:B------:R-:W-:-:S04]  /*0410*/  IADD3 R8, PT, PT, R8, 0x1, RZ ;  /* 0x0000000108087810 */ /* 0x000fc80007ffe0ff */
[----:B------:R-:W-:Y:S01]  /*0420*/  ISETP.NE.AND P2, PT, R8, R11, PT ;  /* 0x0000000b0800720c */ /* 0x000fe20003f45270 */
[----:B---3--:R-:W-:-:S04]  /*0430*/  IMAD R20, R7, R20, UR5 ;  /* 0x0000000507147e24 */ /* 0x008fc8000f8e0214 */
[----:B------:R-:W-:Y:S01]  /*0440*/  IMAD R20, R20, R11, R18 ;  /* 0x0000000b14147224 */ /* 0x000fe200078e0212 */
[----:B------:R-:W-:Y:S07]  /*0450*/  @!P0 BRA `(.L_x_15) ;  /* 0x0000000000ec8947 */ /* 0x000fee0003800000 */
[----:B------:R-:W-:Y:S01]  /*0460*/  ISETP.GE.U32.AND P0, PT, R18, R11, PT ;  /* 0x0000000b1200720c */ /* 0x000fe20003f06070 */
[----:B------:R-:W-:Y:S01]  /*0470*/  IMAD.MOV.U32 R22, RZ, RZ, RZ ;  /* 0x000000ffff167224 */ /* 0x000fe200078e00ff */
[----:B------:R-:W-:-:S11]  /*0480*/  SHF.R.S32.HI R16, RZ, 0x1f, R19 ;  /* 0x0000001fff107819 */ /* 0x000fd60000011413 */
.L_x_16:
[----:B------:R-:W0:Y:S01]  /*0490*/  LDC R9, c[0x0][0x3a8] ;  /* 0x0000ea00ff097b82 */ /* 0x000e220000000800 */
[----:B------:R-:W-:-:S05]  /*04a0*/  IADD3 R24, PT, PT, R6, R22, RZ ;  /* 0x0000001606187210 */ /* 0x000fca0007ffe0ff */
[C---:B------:R-:W-:Y:S02]  /*04b0*/  VIADD R26, R24.reuse, 0x1 ;  /* 0x00000001181a7836 */ /* 0x040fe40000000000 */
[----:B------:R-:W1:Y:S08]  /*04c0*/  LDC.64 R12, c[0x0][0x380] ;  /* 0x0000e000ff0c7b82 */ /* 0x000e700000000a00 */
[----:B------:R-:W2:Y:S01]  /*04d0*/  LDC.64 R10, c[0x0][0x388] ;  /* 0x0000e200ff0a7b82 */ /* 0x000ea20000000a00 */
[-C--:B0-----:R-:W-:Y:S01]  /*04e0*/  ISETP.GE.U32.OR P3, PT, R24, R9.reuse, P0 ;  /* 0x000000091800720c */ /* 0x081fe20000766470 */
[-C--:B------:R-:W-:Y:S01]  /*04f0*/  IMAD R17, R20, R9.reuse, R24 ;  /* 0x0000000914117224 */ /* 0x080fe200078e0218 */
[----:B------:R-:W-:-:S02]  /*0500*/  ISETP.GE.U32.OR P6, PT, R26, R9, P0 ;  /* 0x000000091a00720c */ /* 0x000fc400007c6470 */
[----:B------:R-:W-:Y:S01]  /*0510*/  IADD3 R26, PT, PT, R24, 0x2, RZ ;  /* 0x00000002181a7810 */ /* 0x000fe20007ffe0ff */
[----:B-1----:R-:W-:Y:S01]  /*0520*/  IMAD.WIDE R12, R17, 0x4, R12 ;  /* 0x00000004110c7825 */ /* 0x002fe200078e020c */
[----:B------:R-:W-:-:S07]  /*0530*/  IADD3 R17, P4, PT, R19, R22, RZ ;  /* 0x0000001613117210 */ /* 0x000fce0007f9e0ff */
[----:B------:R-:W0:Y:S01]  /*0540*/  @!P3 LDC.64 R14, c[0x0][0x388] ;  /* 0x0000e200ff0ebb82 */ /* 0x000e220000000a00 */
[----:B------:R-:W-:Y:S01]  /*0550*/  @!P3 IMAD.IADD R21, R19, 0x1, R22 ;  /* 0x000000011315b824 */ /* 0x000fe200078e0216 */
[----:B------:R-:W3:Y:S01]  /*0560*/  @!P3 LDG.E.CONSTANT R28, desc[UR8][R12.64] ;  /* 0x000000080c1cb981 */ /* 0x000ee2000c1e9900 */
[----:B------:R-:W-:Y:S02]  /*0570*/  ISETP.GE.U32.OR P1, PT, R26, R9, P0 ;  /* 0x000000091a00720c */ /* 0x000fe40000726470 */
[----:B------:R-:W-:Y:S02]  /*0580*/  LEA.HI.X.SX32 R26, R22, R16, 0x1, P4 ;  /* 0x00000010161a7211 */ /* 0x000fe400020f0eff */
[----:B--2---:R-:W-:Y:S01]  /*0590*/  LEA R10, P4, R17, R10, 0x2 ;  /* 0x0000000a110a7211 */ /* 0x004fe200078810ff */
[----:B0-----:R-:W-:-:S03]  /*05a0*/  @!P3 IMAD.WIDE R14, R21, 0x4, R14 ;  /* 0x00000004150eb825 */ /* 0x001fc600078e020e */
[----:B------:R-:W-:Y:S01]  /*05b0*/  LEA.HI.X R11, R17, R11, R26, 0x2, P4 ;  /* 0x0000000b110b7211 */ /* 0x000fe200020f141a */
[----:B------:R-:W2:Y:S04]  /*05c0*/  @!P6 LDG.E.CONSTANT R21, desc[UR8][R12.64+0x4] ;  /* 0x000004080c15e981 */ /* 0x000ea8000c1e9900 */
[----:B------:R-:W3:Y:S04]  /*05d0*/  @!P3 LDG.E.CONSTANT R14, desc[UR8][R14.64] ;  /* 0x000000080e0eb981 */ /* 0x000ee8000c1e9900 */
[----:B------:R-:W2:Y:S04]  /*05e0*/  @!P6 LDG.E.CONSTANT R23, desc[UR8][R10.64+0x4] ;  /* 0x000004080a17e981 */ /* 0x000ea8000c1e9900 */
[----:B------:R-:W4:Y:S04]  /*05f0*/  @!P1 LDG.E.CONSTANT R26, desc[UR8][R12.64+0x8] ;  /* 0x000008080c1a9981 */ /* 0x000f28000c1e9900 */
[----:B------:R-:W4:Y:S01]  /*0600*/  @!P1 LDG.E.CONSTANT R17, desc[UR8][R10.64+0x8] ;  /* 0x000008080a119981 */ /* 0x000f22000c1e9900 */
[----:B---3--:R-:W-:Y:S01]  /*0610*/  @!P3 FFMA R3, R28, R14, R3 ;  /* 0x0000000e1c03b223 */ /* 0x008fe20000000003 */
[----:B------:R-:W-:-:S05]  /*0620*/  VIADD R14, R24, 0x3 ;  /* 0x00000003180e7836 */ /* 0x000fca0000000000 */
[----:B------:R-:W-:Y:S01]  /*0630*/  ISETP.GE.U32.OR P3, PT, R14, R9, P0 ;  /* 0x000000090e00720c */ /* 0x000fe20000766470 */
[C---:B------:R-:W-:Y:S01]  /*0640*/  VIADD R14, R24.reuse, 0x4 ;  /* 0x00000004180e7836 */ /* 0x040fe20000000000 */
[----:B------:R-:W-:-:S04]  /*0650*/  IADD3 R28, PT, PT, R24, 0x5, RZ ;  /* 0x00000005181c7810 */ /* 0x000fc80007ffe0ff */
[-C--:B------:R-:W-:Y:S01]  /*0660*/  ISETP.GE.U32.OR P4, PT, R14, R9.reuse, P0 ;  /* 0x000000090e00720c */ /* 0x080fe20000786470 */
[----:B------:R-:W-:Y:S01]  /*0670*/  VIADD R14, R24, 0x6 ;  /* 0x00000006180e7836 */ /* 0x000fe20000000000 */
[----:B------:R-:W-:Y:S01]  /*0680*/  ISETP.GE.U32.OR P5, PT, R28, R9, P0 ;  /* 0x000000091c00720c */ /* 0x000fe200007a6470 */
[----:B--2---:R-:W-:Y:S01]  /*0690*/  @!P6 FFMA R3, R21, R23, R3 ;  /* 0x000000171503e223 */ /* 0x004fe20000000003 */
[----:B------:R-:W-:Y:S02]  /*06a0*/  VIADD R24, R24, 0x7 ;  /* 0x0000000718187836 */ /* 0x000fe40000000000 */
[----:B------:R-:W-:Y:S01]  /*06b0*/  ISETP.GE.U32.OR P6, PT, R14, R9, P0 ;  /* 0x000000090e00720c */ /* 0x000fe200007c6470 */
[----:B------:R-:W2:Y:S01]  /*06c0*/  @!P3 LDG.E.CONSTANT R15, desc[UR8][R10.64+0xc] ;  /* 0x00000c080a0fb981 */ /* 0x000ea2000c1e9900 */
[----:B----4-:R-:W-:-:S03]  /*06d0*/  @!P1 FFMA R3, R26, R17, R3 ;  /* 0x000000111a039223 */ /* 0x010fc60000000003 */
[----:B------:R-:W2:Y:S01]  /*06e0*/  @!P3 LDG.E.CONSTANT R14, desc[UR8][R12.64+0xc] ;  /* 0x00000c080c0eb981 */ /* 0x000ea2000c1e9900 */
[----:B------:R-:W-:-:S03]  /*06f0*/  ISETP.GE.U32.OR P1, PT, R24, R9, P0 ;  /* 0x000000091800720c */ /* 0x000fc60000726470 */
[----:B------:R-:W3:Y:S04]  /*0700*/  @!P4 LDG.E.CONSTANT R24, desc[UR8][R12.64+0x10] ;  /* 0x000010080c18c981 */ /* 0x000ee8000c1e9900 */
[----:B------:R-:W3:Y:S04]  /*0710*/  @!P4 LDG.E.CONSTANT R17, desc[UR8][R10.64+0x10] ;  /* 0x000010080a11c981 */ /* 0x000ee8000c1e9900 */
[----:B------:R-:W4:Y:S04]  /*0720*/  @!P5 LDG.E.CONSTANT R26, desc[UR8][R12.64+0x14] ;  /* 0x000014080c1ad981 */ /* 0x000f28000c1e9900 */
[----:B------:R-:W4:Y:S04]  /*0730*/  @!P5 LDG.E.CONSTANT R21, desc[UR8][R10.64+0x14] ;  /* 0x000014080a15d981 */ /* 0x000f28000c1e9900 */
[----:B------:R-:W5:Y:S04]  /*0740*/  @!P6 LDG.E.CONSTANT R28, desc[UR8][R12.64+0x18] ;  /* 0x000018080c1ce981 */ /* 0x000f68000c1e9900 */
[----:B------:R-:W5:Y:S04]  /*0750*/  @!P6 LDG.E.CONSTANT R23, desc[UR8][R10.64+0x18] ;  /* 0x000018080a17e981 */ /* 0x000f68000c1e9900 */
[----:B------:R-:W5:Y:S04]  /*0760*/  @!P1 LDG.E.CONSTANT R25, desc[UR8][R12.64+0x1c] ;  /* 0x00001c080c199981 */ /* 0x000f68000c1e9900 */
[----:B------:R-:W5:Y:S01]  /*0770*/  @!P1 LDG.E.CONSTANT R27, desc[UR8][R10.64+0x1c] ;  /* 0x00001c080a1b9981 */ /* 0x000f62000c1e9900 */
[----:B------:R-:W-:Y:S01]  /*0780*/  IADD3 R22, PT, PT, R22, 0x8, RZ ;  /* 0x0000000816167810 */ /* 0x000fe20007ffe0ff */
[----:B--2---:R-:W-:-:S03]  /*0790*/  @!P3 FFMA R3, R14, R15, R3 ;  /* 0x0000000f0e03b223 */ /* 0x004fc60000000003 */
[----:B------:R-:W-:Y:S01]  /*07a0*/  ISETP.NE.AND P3, PT, R22, R5, PT ;  /* 0x000000051600720c */ /* 0x000fe20003f65270 */
[----:B---3--:R-:W-:-:S04]  /*07b0*/  @!P4 FFMA R3, R24, R17, R3 ;  /* 0x000000111803c223 */ /* 0x008fc80000000003 */
[----:B----4-:R-:W-:-:S04]  /*07c0*/  @!P5 FFMA R3, R26, R21, R3 ;  /* 0x000000151a03d223 */ /* 0x010fc80000000003 */
[----:B-----5:R-:W-:-:S04]  /*07d0*/  @!P6 FFMA R3, R28, R23, R3 ;  /* 0x000000171c03e223 */ /* 0x020fc80000000003 */
[----:B------:R-:W-:Y:S01]  /*07e0*/  @!P1 FFMA R3, R25, R27, R3 ;  /* 0x0000001b19039223 */ /* 0x000fe20000000003 */
[----:B------:R-:W-:Y:S06]  /*07f0*/  @P3 BRA `(.L_x_16) ;  /* 0xfffffffc00243947 */ /* 0x000fec000383ffff */
[----:B------:R-:W-:-:S07]  /*0800*/  IMAD.MOV.U32 R22, RZ, RZ, R5 ;  /* 0x000000ffff167224 */ /* 0x000fce00078e0005 */
.L_x_15:
[----:B------:R-:W-:-:S13]  /*0810*/  ISETP.NE.AND P0, PT, R4, RZ, PT ;  /* 0x000000ff0400720c */ /* 0x000fda0003f05270 */
[----:B------:R-:W-:Y:S05]  /*0820*/  @!P0 BRA `(.L_x_17) ;  /* 0x00000004005c8947 */ /* 0x000fea0003800000 */
[----:B------:R-:W-:-:S05]  /*0830*/  VIADD R10, R4, 0xffffffff ;  /* 0xffffffff040a7836 */ /* 0x000fca0000000000 */
[----:B------:R-:W-:-:S13]  /*0840*/  ISETP.GE.U32.AND P0, PT, R10, 0x3, PT ;  /* 0x000000030a00780c */ /* 0x000fda0003f06070 */
[----:B------:R-:W-:Y:S05]  /*0850*/  @!P0 BRA `(.L_x_18) ;  /* 0x0000000000888947 */ /* 0x000fea0003800000 */
[----:B------:R-:W0:Y:S01]  /*0860*/  LDC R11, c[0x0][0x3a4] ;  /* 0x0000e900ff0b7b82 */ /* 0x000e220000000800 */
[----:B------:R-:W-:-:S05]  /*0870*/  IADD3 R26, PT, PT, R6, R22, RZ ;  /* 0x00000016061a7210 */ /* 0x000fca0007ffe0ff */
[C---:B------:R-:W-:Y:S02]  /*0880*/  VIADD R16, R26.reuse, 0x1 ;  /* 0x000000011a107836 */ /* 0x040fe40000000000 */
[----:B------:R-:W1:Y:S01]  /*0890*/  LDC.64 R12, c[0x0][0x380] ;  /* 0x0000e000ff0c7b82 */ /* 0x000e620000000a00 */
[----:B------:R-:W-:Y:S01]  /*08a0*/  VIADD R24, R26, 0x2 ;  /* 0x000000021a187836 */ /* 0x000fe20000000000 */
[----:B0-----:R-:W-:-:S06]  /*08b0*/  ISETP.GE.U32.AND P0, PT, R18, R11, PT ;  /* 0x0000000b1200720c */ /* 0x001fcc0003f06070 */
[----:B------:R-:W0:Y:S01]  /*08c0*/  LDC.64 R10, c[0x0][0x388] ;  /* 0x0000e200ff0a7b82 */ /* 0x000e220000000a00 */
[-C--:B------:R-:W-:Y:S02]  /*08d0*/  ISETP.GE.U32.OR P4, PT, R26, R9.reuse, P0 ;  /* 0x000000091a00720c */ /* 0x080fe40000786470 */
[-C--:B------:R-:W-:Y:S02]  /*08e0*/  ISETP.GE.U32.OR P3, PT, R16, R9.reuse, P0 ;  /* 0x000000091000720c */ /* 0x080fe40000766470 */
[C---:B------:R-:W-:Y:S02]  /*08f0*/  IADD3 R16, P5, PT, R19.reuse, R22, RZ ;  /* 0x0000001613107210 */ /* 0x040fe40007fbe0ff */
[----:B------:R-:W-:Y:S01]  /*0900*/  ISETP.GE.U32.OR P1, PT, R24, R9, P0 ;  /* 0x000000091800720c */ /* 0x000fe20000726470 */
[----:B------:R-:W-:Y:S01]  /*0910*/  VIADD R24, R26, 0x3 ;  /* 0x000000031a187836 */ /* 0x000fe20000000000 */
[----:B------:R-:W-:-:S04]  /*0920*/  LEA.HI.X.SX32 R21, R19, RZ, 0x1, P5 ;  /* 0x000000ff13157211 */ /* 0x000fc800028f0eff */
[----:B------:R-:W-:Y:S01]  /*0930*/  ISETP.GE.U32.OR P0, PT, R24, R9, P0 ;  /* 0x000000091800720c */ /* 0x000fe20000706470 */
[----:B------:R-:W2:Y:S01]  /*0940*/  @!P4 LDC.64 R14, c[0x0][0x388] ;  /* 0x0000e200ff0ecb82 */ /* 0x000ea20000000a00 */
[----:B------:R-:W-:Y:S02]  /*0950*/  @!P4 IADD3 R17, PT, PT, R19, R22, RZ ;  /* 0x000000161311c210 */ /* 0x000fe40007ffe0ff */
[----:B0-----:R-:W-:-:S04]  /*0960*/  LEA R10, P5, R16, R10, 0x2 ;  /* 0x0000000a100a7211 */ /* 0x001fc800078a10ff */
[----:B------:R-:W-:-:S05]  /*0970*/  LEA.HI.X R11, R16, R11, R21, 0x2, P5 ;  /* 0x0000000b100b7211 */ /* 0x000fca00028f1415 */
[----:B------:R-:W3:Y:S04]  /*0980*/  @!P1 LDG.E.CONSTANT R21, desc[UR8][R10.64+0x8] ;  /* 0x000008080a159981 */ /* 0x000ee8000c1e9900 */
[----:B------:R-:W4:Y:S01]  /*0990*/  @!P0 LDG.E.CONSTANT R23, desc[UR8][R10.64+0xc] ;  /* 0x00000c080a178981 */ /* 0x000f22000c1e9900 */
[----:B--2---:R-:W-:-:S04]  /*09a0*/  @!P4 IMAD.WIDE R14, R17, 0x4, R14 ;  /* 0x00000004110ec825 */ /* 0x004fc800078e020e */
[----:B------:R-:W-:Y:S02]  /*09b0*/  IMAD R17, R20, R9, R26 ;  /* 0x0000000914117224 */ /* 0x000fe400078e021a */
[----:B------:R-:W2:Y:S02]  /*09c0*/  @!P4 LDG.E.CONSTANT R14, desc[UR8][R14.64] ;  /* 0x000000080e0ec981 */ /* 0x000ea4000c1e9900 */
[----:B-1----:R-:W-:Y:S02]  /*09d0*/  IMAD.WIDE R12, R17, 0x4, R12 ;  /* 0x00000004110c7825 */ /* 0x002fe400078e020c */
[----:B------:R-:W5:Y:S04]  /*09e0*/  @!P3 LDG.E.CONSTANT R17, desc[UR8][R10.64+0x4] ;  /* 0x000004080a11b981 */ /* 0x000f68000c1e9900 */
[----:B------:R-:W2:Y:S04]  /*09f0*/  @!P4 LDG.E.CONSTANT R16, desc[UR8][R12.64] ;  /* 0x000000080c10c981 */ /* 0x000ea8000c1e9900 */
[----:B------:R-:W5:Y:S04]  /*0a00*/  @!P3 LDG.E.CONSTANT R24, desc[UR8][R12.64+0x4] ;  /* 0x000004080c18b981 */ /* 0x000f68000c1e9900 */
[----:B------:R-:W3:Y:S04]  /*0a10*/  @!P1 LDG.E.CONSTANT R26, desc[UR8][R12.64+0x8] ;  /* 0x000008080c1a9981 */ /* 0x000ee8000c1e9900 */
[----:B------:R-:W4:Y:S01]  /*0a20*/  @!P0 LDG.E.CONSTANT R28, desc[UR8][R12.64+0xc] ;  /* 0x00000c080c1c8981 */ /* 0x000f22000c1e9900 */
[----:B------:R-:W-:-:S02]  /*0a30*/  VIADD R22, R22, 0x4 ;  /* 0x0000000416167836 */ /* 0x000fc40000000000 */
[----:B--2---:R-:W-:-:S04]  /*0a40*/  @!P4 FFMA R3, R16, R14, R3 ;  /* 0x0000000e1003c223 */ /* 0x004fc80000000003 */
[----:B-----5:R-:W-:-:S04]  /*0a50*/  @!P3 FFMA R3, R24, R17, R3 ;  /* 0x000000111803b223 */ /* 0x020fc80000000003 */
[----:B---3--:R-:W-:-:S04]  /*0a60*/  @!P1 FFMA R3, R26, R21, R3 ;  /* 0x000000151a039223 */ /* 0x008fc80000000003 */
[----:B----4-:R-:W-:-:S07]  /*0a70*/  @!P0 FFMA R3, R28, R23, R3 ;  /* 0x000000171c038223 */ /* 0x010fce0000000003 */
.L_x_18:
[----:B------:R-:W-:-:S13]  /*0a80*/  LOP3.LUT P0, R10, R9, 0x3, RZ, 0xc0, !PT ;  /* 0x00000003090a7812 */ /* 0x000fda000780c0ff */
[----:B------:R-:W-:Y:S05]  /*0a90*/  @!P0 BRA `(.L_x_17) ;  /* 0x0000000000c08947 */ /* 0x000fea0003800000 */
[----:B------:R-:W-:Y:S02]  /*0aa0*/  ISETP.NE.AND P0, PT, R10, 0x1, PT ;  /* 0x000000010a00780c */ /* 0x000fe40003f05270 */
[----:B------:R-:W-:-:S04]  /*0ab0*/  LOP3.LUT R11, R9, 0x1, RZ, 0xc0, !PT ;  /* 0x00000001090b7812 */ /* 0x000fc800078ec0ff */
[----:B------:R-:W-:-:S07]  /*0ac0*/  ISETP.NE.U32.AND P3, PT, R11, 0x1, PT ;  /* 0x000000010b00780c */ /* 0x000fce0003f65070 */
[----:B------:R-:W-:Y:S06]  /*0ad0*/  @!P0 BRA `(.L_x_19) ;  /* 0x0000000000748947 */ /* 0x000fec0003800000 */
[----:B------:R-:W0:Y:S01]  /*0ae0*/  LDC R11, c[0x0][0x3a4] ;  /* 0x0000e900ff0b7b82 */ /* 0x000e220000000800 */
[----:B------:R-:W-:-:S05]  /*0af0*/  IADD3 R24, PT, PT, R6, R22, RZ ;  /* 0x0000001606187210 */ /* 0x000fca0007ffe0ff */
[----:B------:R-:W-:Y:S02]  /*0b00*/  VIADD R10, R24, 0x1 ;  /* 0x00000001180a7836 */ /* 0x000fe40000000000 */
[----:B------:R-:W1:Y:S03]  /*0b10*/  LDC.64 R14, c[0x0][0x380] ;  /* 0x0000e000ff0e7b82 */ /* 0x000e660000000a00 */
[----:B------:R-:W-:-:S05]  /*0b20*/  ISETP.GE.U32.AND P0, PT, R10, R9, PT ;  /* 0x000000090a00720c */ /* 0x000fca0003f06070 */
[----:B------:R-:W2:Y:S01]  /*0b30*/  LDC.64 R16, c[0x0][0x388] ;  /* 0x0000e200ff107b82 */ /* 0x000ea20000000a00 */
[----:B0-----:R-:W-:Y:S02]  /*0b40*/  ISETP.GE.U32.OR P1, PT, R18, R11, P0 ;  /* 0x0000000b1200720c */ /* 0x001fe40000726470 */
[----:B------:R-:W-:-:S04]  /*0b50*/  ISETP.GE.U32.AND P0, PT, R24, R9, PT ;  /* 0x000000091800720c */ /* 0x000fc80003f06070 */
[----:B------:R-:W-:-:S07]  /*0b60*/  ISETP.GE.U32.OR P0, PT, R18, R11, P0 ;  /* 0x0000000b1200720c */ /* 0x000fce0000706470 */
[----:B------:R-:W0:Y:S01]  /*0b70*/  @!P1 LDC.64 R10, c[0x0][0x388] ;  /* 0x0000e200ff0a9b82 */ /* 0x000e220000000a00 */
[----:B------:R-:W-:-:S05]  /*0b80*/  @!P1 SHF.R.S32.HI R25, RZ, 0x1f, R19 ;  /* 0x0000001fff199819 */ /* 0x000fca0000011413 */
[----:B------:R-:W-:Y:S02]  /*0b90*/  @!P0 IMAD R21, R20, R9, R24 ;  /* 0x0000000914158224 */ /* 0x000fe400078e0218 */
[----:B------:R-:W3:Y:S01]  /*0ba0*/  @!P1 LDC.64 R12, c[0x0][0x380] ;  /* 0x0000e000ff0c9b82 */ /* 0x000ee20000000a00 */
[----:B------:R-:W-:Y:S02]  /*0bb0*/  @!P0 IMAD.IADD R23, R19, 0x1, R22 ;  /* 0x0000000113178824 */ /* 0x000fe400078e0216 */
[----:B-1----:R-:W-:Y:S01]  /*0bc0*/  @!P0 IMAD.WIDE R14, R21, 0x4, R14 ;  /* 0x00000004150e8825 */ /* 0x002fe200078e020e */
[----:B------:R-:W-:-:S03]  /*0bd0*/  @!P1 IADD3 R21, P4, PT, R19, R22, RZ ;  /* 0x0000001613159210 */ /* 0x000fc60007f9e0ff */
[----:B--2---:R-:W-:Y:S01]  /*0be0*/  @!P0 IMAD.WIDE R16, R23, 0x4, R16 ;  /* 0x0000000417108825 */ /* 0x004fe200078e0210 */
[----:B------:R-:W-:Y:S01]  /*0bf0*/  @!P1 LEA.HI.X.SX32 R26, R22, R25, 0x1, P4 ;  /* 0x00000019161a9211 */ /* 0x000fe200020f0eff */
[----:B------:R-:W2:Y:S02]  /*0c00*/  @!P0 LDG.E.CONSTANT R14, desc[UR8][R14.64] ;  /* 0x000000080e0e8981 */ /* 0x000ea4000c1e9900 */
[----:B------:R-:W-:Y:S02]  /*0c10*/  @!P1 IMAD R23, R20, R9, R24 ;  /* 0x0000000914179224 */ /* 0x000fe400078e0218 */
[----:B------:R-:W2:Y:S01]  /*0c20*/  @!P0 LDG.E.CONSTANT R16, desc[UR8][R16.64] ;  /* 0x0000000810108981 */ /* 0x000ea2000c1e9900 */
[----:B0-----:R-:W-:-:S04]  /*0c30*/  @!P1 LEA R10, P4, R21, R10, 0x2 ;  /* 0x0000000a150a9211 */ /* 0x001fc800078810ff */
[----:B------:R-:W-:Y:S01]  /*0c40*/  @!P1 LEA.HI.X R11, R21, R11, R26, 0x2, P4 ;  /* 0x0000000b150b9211 */ /* 0x000fe200020f141a */
[----:B---3--:R-:W-:-:S04]  /*0c50*/  @!P1 IMAD.WIDE R12, R23, 0x4, R12 ;  /* 0x00000004170c9825 */ /* 0x008fc800078e020c */
[----:B------:R-:W3:Y:S04]  /*0c60*/  @!P1 LDG.E.CONSTANT R10, desc[UR8][R10.64+0x4] ;  /* 0x000004080a0a9981 */ /* 0x000ee8000c1e9900 */
[----:B------:R-:W3:Y:S01]  /*0c70*/  @!P1 LDG.E.CONSTANT R12, desc[UR8][R12.64+0x4] ;  /* 0x000004080c0c9981 */ /* 0x000ee2000c1e9900 */
[----:B------:R-:W-:Y:S01]  /*0c80*/  IADD3 R22, PT, PT, R22, 0x2, RZ ;  /* 0x0000000216167810 */ /* 0x000fe20007ffe0ff */
[----:B--2---:R-:W-:-:S04]  /*0c90*/  @!P0 FFMA R3, R16, R14, R3 ;  /* 0x0000000e10038223 */ /* 0x004fc80000000003 */
[----:B---3--:R-:W-:-:S07]  /*0ca0*/  @!P1 FFMA R3, R12, R10, R3 ;  /* 0x0000000a0c039223 */ /* 0x008fce0000000003 */
.L_x_19:
[----:B------:R-:W-:Y:S05]  /*0cb0*/  @P3 BRA `(.L_x_17) ;  /* 0x0000000000383947 */ /* 0x000fea0003800000 */
[----:B------:R-:W0:Y:S01]  /*0cc0*/  LDC R11, c[0x0][0x3a4] ;  /* 0x0000e900ff0b7b82 */ /* 0x000e220000000800 */
[----:B------:R-:W-:-:S05]  /*0cd0*/  IMAD.IADD R14, R6, 0x1, R22 ;  /* 0x00000001060e7824 */ /* 0x000fca00078e0216 */
[----:B------:R-:W-:-:S04]  /*0ce0*/  ISETP.GE.U32.AND P0, PT, R14, R9, PT ;  /* 0x000000090e00720c */ /* 0x000fc80003f06070 */
[----:B0-----:R-:W-:-:S13]  /*0cf0*/  ISETP.GE.U32.OR P0, PT, R18, R11, P0 ;  /* 0x0000000b1200720c */ /* 0x001fda0000706470 */
[----:B------:R-:W-:Y:S05]  /*0d00*/  @P0 BRA `(.L_x_17) ;  /* 0x0000000000240947 */ /* 0x000fea0003800000 */
[----:B------:R-:W0:Y:S01]  /*0d10*/  LDC.64 R12, c[0x0][0x380] ;  /* 0x0000e000ff0c7b82 */ /* 0x000e220000000a00 */
[----:B------:R-:W-:Y:S02]  /*0d20*/  IMAD R9, R20, R9, R14 ;  /* 0x0000000914097224 */ /* 0x000fe400078e020e */
[----:B------:R-:W-:-:S05]  /*0d30*/  IMAD.IADD R19, R19, 0x1, R22 ;  /* 0x0000000113137824 */ /* 0x000fca00078e0216 */
[----:B------:R-:W1:Y:S01]  /*0d40*/  LDC.64 R10, c[0x0][0x388] ;  /* 0x0000e200ff0a7b82 */ /* 0x000e620000000a00 */
[----:B0-----:R-:W-:-:S06]  /*0d50*/  IMAD.WIDE R12, R9, 0x4, R12 ;  /* 0x00000004090c7825 */ /* 0x001fcc00078e020c */
[----:B------:R-:W2:Y:S01]  /*0d60*/  LDG.E.CONSTANT R12, desc[UR8][R12.64] ;  /* 0x000000080c0c7981 */ /* 0x000ea2000c1e9900 */
[----:B-1----:R-:W-:-:S06]  /*0d70*/  IMAD.WIDE R10, R19, 0x4, R10 ;  /* 0x00000004130a7825 */ /* 0x002fcc00078e020a */
[----:B------:R-:W2:Y:S02]  /*0d80*/  LDG.E.CONSTANT R10, desc[UR8][R10.64] ;  /* 0x000000080a0a7981 */ /* 0x000ea4000c1e9900 */
[----:B--2---:R-:W-:-:S07]  /*0d90*/  FFMA R3, R12, R10, R3 ;  /* 0x0000000a0c037223 */ /* 0x004fce0000000003 */
.L_x_17:
[----:B------:R-:W-:Y:S05]  /*0da0*/  @P2 BRA `(.L_x_20) ;  /* 0xfffffff400702947 */ /* 0x000fea000383ffff */
[----:B------:R-:W0:Y:S01]  /*0db0*/  LDCU UR6, c[0x0][0x398] ;  /* 0x00007300ff0677ac */ /* 0x000e220008000800 */
[----:B------:R-:W-:-:S04]  /*0dc0*/  IADD3 R7, PT, PT, R7, 0x1, RZ ;  /* 0x0000000107077810 */ /* 0x000fc80007ffe0ff */
[----:B0-----:R-:W-:-:S13]  /*0dd0*/  ISETP.NE.AND P0, PT, R7, UR6, PT ;  /* 0x0000000607007c0c */ /* 0x001fda000bf05270 */
[----:B------:R-:W-:Y:S05]  /*0de0*/  @P0 BRA `(.L_x_21) ;  /* 0xfffffff4005c0947 */ /* 0x000fea000383ffff */
.L_x_14:
[----:B------:R-:W0:Y:S01]  /*0df0*/  LDCU UR6, c[0x0][0x39c] ;  /* 0x00007380ff0677ac */ /* 0x000e220008000800 */
[----:B------:R-:W1:Y:S08]  /*0e00*/  LDC R9, c[0x0][0x3ac] ;  /* 0x0000eb00ff097b82 */ /* 0x000e700000000800 */
[----:B------:R-:W2:Y:S01]  /*0e10*/  LDC.64 R4, c[0x0][0x390] ;  /* 0x0000e400ff047b82 */ /* 0x000ea20000000a00 */
[----:B0-----:R-:W-:-:S06]  /*0e20*/  UIMAD UR4, UR4, UR6, UR5 ;  /* 0x00000006040472a4 */ /* 0x001fcc000f8e0205 */
[----:B-1----:R-:W-:-:S04]  /*0e30*/  IMAD R7, R9, UR4, R0 ;  /* 0x0000000409077c24 */ /* 0x002fc8000f8e0200 */
[----:B------:R-:W-:-:S04]  /*0e40*/  IMAD R7, R7, R9, R2 ;  /* 0x0000000907077224 */ /* 0x000fc800078e0202 */
[----:B--2---:R-:W-:-:S05]  /*0e50*/  IMAD.WIDE R4, R7, 0x4, R4 ;  /* 0x0000000407047825 */ /* 0x004fca00078e0204 */
[----:B------:R-:W-:Y:S01]  /*0e60*/  REDG.E.ADD.F32.FTZ.RN.STRONG.GPU desc[UR8][R4.64], R3 ;  /* 0x00000003040079a6 */ /* 0x000fe2000c12f308 */
[----:B------:R-:W-:Y:S05]  /*0e70*/  EXIT ;  /* 0x000000000000794d */ /* 0x000fea0003800000 */
.L_x_22:
        /* <DEDUP_REMOVED lines=16> */
.L_x_74:


//--------------------- .text._Z25conv2dBackwardInputKernelPKfS0_Pfiiiiiii --------------------------
	.section	.text._Z25conv2dBackwardInputKernelPKfS0_Pfiiiiiii,"ax",@progbits
	.align	128
        .global         _Z25conv2dBackwardInputKernelPKfS0_Pfiiiiiii
        .type           _Z25conv2dBackwardInputKernelPKfS0_Pfiiiiiii,@function
        .size           _Z25conv2dBackwardInputKernelPKfS0_Pfiiiiiii,(.L_x_75 - _Z25conv2dBackwardInputKernelPKfS0_Pfiiiiiii)
        .other          _Z25conv2dBackwardInputKernelPKfS0_Pfiiiiiii,@"STO_CUDA_ENTRY STV_DEFAULT"
_Z25conv2dBackwardInputKernelPKfS0_Pfiiiiiii:
.text._Z25conv2dBackwardInputKernelPKfS0_Pfiiiiiii:
[----:B------:R-:W-:Y:S08]  /*0000*/  LDC R1, c[0x0][0x37c] ;  /* 0x0000df00ff017b82 */ /* 0x000ff00000000800 */
[----:B------:R-:W0:Y:S01]  /*0010*/  LDC R8, c[0x0][0x39c] ;  /* 0x0000e700ff087b82 */ /* 0x000e220000000800 */
[----:B------:R-:W1:Y:S01]  /*0020*/  S2R R7, SR_CTAID.Z ;  /* 0x0000000000077919 */ /* 0x000e620000002700 */
[----:B------:R-:W2:Y:S01]  /*0030*/  LDCU UR6, c[0x0][0x3a4] ;  /* 0x00007480ff0677ac */ /* 0x000ea20008000800 */
[----:B------:R-:W3:Y:S01]  /*0040*/  S2R R6, SR_TID.Y ;  /* 0x0000000000067919 */ /* 0x000ee20000002200 */
[----:B------:R-:W4:Y:S04]  /*0050*/  LDCU UR10, c[0x0][0x3a8] ;  /* 0x00007500ff0a77ac */ /* 0x000f280008000800 */
[----:B------:R-:W3:Y:S01]  /*0060*/  S2UR UR5, SR_CTAID.Y ;  /* 0x00000000000579c3 */ /* 0x000ee20000002600 */
[----:B------:R-:W5:Y:S07]  /*0070*/  LDCU UR7, c[0x0][0x398] ;  /* 0x00007300ff0777ac */ /* 0x000f6e0008000800 */
[----:B------:R-:W2:Y:S01]  /*0080*/  S2UR UR4, SR_CTAID.X ;  /* 0x00000000000479c3 */ /* 0x000ea20000002500 */
[----:B0-----:R-:W-:-:S04]  /*0090*/  IABS R9, R8 ;  /* 0x0000000800097213 */ /* 0x001fc80000000000 */
[----:B------:R-:W0:Y:S08]  /*00a0*/  I2F.RP R0, R9 ;  /* 0x0000000900007306 */ /* 0x000e300000209400 */
[----:B0-----:R-:W0:Y:S02]  /*00b0*/  MUFU.RCP R0, R0 ;  /* 0x0000000000007308 */ /* 0x001e240000001000 */
[----:B0-----:R-:W-:-:S06]  /*00c0*/  VIADD R2, R0, 0xffffffe ;  /* 0x0ffffffe00027836 */ /* 0x001fcc0000000000 */
[----:B------:R0:W4:Y:S02]  /*00d0*/  F2I.FTZ.U32.TRUNC.NTZ R3, R2 ;  /* 0x0000000200037305 */ /* 0x000124000021f000 */
[----:B0-----:R-:W-:Y:S02]  /*00e0*/  IMAD.MOV.U32 R2, RZ, RZ, RZ ;  /* 0x000000ffff027224 */ /* 0x001fe400078e00ff */
[----:B----4-:R-:W-:-:S04]  /*00f0*/  IMAD.MOV R4, RZ, RZ, -R3 ;  /* 0x000000ffff047224 */ /* 0x010fc800078e0a03 */
[----:B------:R-:W-:Y:S01]  /*0100*/  IMAD R5, R4, R9, RZ ;  /* 0x0000000904057224 */ /* 0x000fe200078e02ff */
[----:B-1----:R-:W-:-:S03]  /*0110*/  IABS R4, R7 ;  /* 0x0000000700047213 */ /* 0x002fc60000000000 */
[----:B------:R-:W-:-:S06]  /*0120*/  IMAD.HI.U32 R3, R3, R5, R2 ;  /* 0x0000000503037227 */ /* 0x000fcc00078e0002 */
[----:B------:R-:W-:Y:S02]  /*0130*/  IMAD.HI.U32 R2, R3, R4, RZ ;  /* 0x0000000403027227 */ /* 0x000fe400078e00ff */
[----:B------:R-:W2:Y:S02]  /*0140*/  LDC R3, c[0x0][0x360] ;  /* 0x0000d800ff037b82 */ /* 0x000ea40000000800 */
[----:B------:R-:W-:-:S04]  /*0150*/  IMAD.MOV R0, RZ, RZ, -R2 ;  /* 0x000000ffff007224 */ /* 0x000fc800078e0a02 */
[C---:B------:R-:W-:Y:S02]  /*0160*/  IMAD R0, R9.reuse, R0, R4 ;  /* 0x0000000009007224 */ /* 0x040fe400078e0204 */
[----:B------:R-:W2:Y:S01]  /*0170*/  S2R R4, SR_TID.X ;  /* 0x0000000000047919 */ /* 0x000ea20000002100 */
[----:B------:R-:W3:Y:S02]  /*0180*/  LDC R5, c[0x0][0x364] ;  /* 0x0000d900ff057b82 */ /* 0x000ee40000000800 */
[----:B------:R-:W-:-:S13]  /*0190*/  ISETP.GT.U32.AND P1, PT, R9, R0, PT ;  /* 0x000000000900720c */ /* 0x000fda0003f24070 */
[----:B------:R-:W-:Y:S02]  /*01a0*/  @!P1 IMAD.IADD R0, R0, 0x1, -R9 ;  /* 0x0000000100009824 */ /* 0x000fe400078e0a09 */
[----:B------:R-:W-:Y:S01]  /*01b0*/  @!P1 VIADD R2, R2, 0x1 ;  /* 0x0000000102029836 */ /* 0x000fe20000000000 */
[----:B------:R-:W-:Y:S02]  /*01c0*/  ISETP.NE.AND P1, PT, R8, RZ, PT ;  /* 0x000000ff0800720c */ /* 0x000fe40003f25270 */
[----:B------:R-:W-:Y:S02]  /*01d0*/  ISETP.GE.U32.AND P0, PT, R0, R9, PT ;  /* 0x000000090000720c */ /* 0x000fe40003f06070 */
[----:B------:R-:W-:-:S04]  /*01e0*/  LOP3.LUT R0, R7, R8, RZ, 0x3c, !PT ;  /* 0x0000000807007212 */ /* 0x000fc800078e3cff */
[----:B------:R-:W-:Y:S01]  /*01f0*/  ISETP.GE.AND P2, PT, R0, RZ, PT ;  /* 0x000000ff0000720c */ /* 0x000fe20003f46270 */
[----:B---3--:R-:W-:Y:S02]  /*0200*/  IMAD R0, R5, UR5, R6 ;  /* 0x0000000505007c24 */ /* 0x008fe4000f8e0206 */
[----:B--2---:R-:W-:-:S04]  /*0210*/  IMAD R3, R3, UR4, R4 ;  /* 0x0000000403037c24 */ /* 0x004fc8000f8e0204 */
[----:B------:R-:W-:Y:S01]  /*0220*/  @P0 VIADD R2, R2, 0x1 ;  /* 0x0000000102020836 */ /* 0x000fe20000000000 */
[----:B------:R-:W-:-:S04]  /*0230*/  ISETP.GE.AND P0, PT, R0, UR6, PT ;  /* 0x0000000600007c0c */ /* 0x000fc8000bf06270 */
[----:B------:R-:W-:Y:S01]  /*0240*/  ISETP.GE.OR P0, PT, R3, UR10, P0 ;  /* 0x0000000a03007c0c */ /* 0x000fe20008706670 */
[----:B------:R-:W-:Y:S01]  /*0250*/  @!P2 IMAD.MOV R2, RZ, RZ, -R2 ;  /* 0x000000ffff02a224 */ /* 0x000fe200078e0a02 */
[----:B------:R-:W-:-:S04]  /*0260*/  @!P1 LOP3.LUT R2, RZ, R8, RZ, 0x33, !PT ;  /* 0x00000008ff029212 */ /* 0x000fc800078e33ff */
[----:B-----5:R-:W-:-:S13]  /*0270*/  ISETP.GE.OR P0, PT, R2, UR7, P0 ;  /* 0x0000000702007c0c */ /* 0x020fda0008706670 */
[----:B------:R-:W-:Y:S05]  /*0280*/  @P0 EXIT ;  /* 0x000000000000094d */ /* 0x000fea0003800000 */
[----:B------:R-:W0:Y:S01]  /*0290*/  LDCU UR4, c[0x0][0x3ac] ;  /* 0x00007580ff0477ac */ /* 0x000e220008000800 */
[----:B------:R-:W-:Y:S02]  /*02a0*/  IMAD.MOV R5, RZ, RZ, -R2 ;  /* 0x000000ffff057224 */ /* 0x000fe400078e0a02 */
[----:B------:R-:W-:Y:S01]  /*02b0*/  IMAD.MOV.U32 R4, RZ, RZ, RZ ;  /* 0x000000ffff047224 */ /* 0x000fe200078e00ff */
[----:B------:R-:W1:Y:S01]  /*02c0*/  LDCU UR5, c[0x0][0x3a0] ;  /* 0x00007400ff0577ac */ /* 0x000e620008000800 */
[----:B------:R-:W-:Y:S01]  /*02d0*/  IMAD R5, R8, R5, R7 ;  /* 0x0000000508057224 */ /* 0x000fe200078e0207 */
[----:B------:R-:W2:Y:S01]  /*02e0*/  LDCU.64 UR12, c[0x0][0x358] ;  /* 0x00006b00ff0c77ac */ /* 0x000ea20008000a00 */
[----:B0-----:R-:W-:-:S04]  /*02f0*/  UISETP.GE.AND UP0, UPT, UR4, 0x1, UPT ;  /* 0x000000010400788c */ /* 0x001fc8000bf06270 */
[----:B-1----:R-:W-:-:S09]  /*0300*/  UISETP.LT.OR UP0, UPT, UR5, 0x1, !UP0 ;  /* 0x000000010500788c */ /* 0x002fd2000c701670 */
[----:B--2---:R-:W-:Y:S05]  /*0310*/  BRA.U UP0, `(.L_x_23) ;  /* 0x0000000d00a87547 */ /* 0x004fea000b800000 */
[----:B------:R-:W0:Y:S01]  /*0320*/  LDC R9, c[0x0][0x3b0] ;  /* 0x0000ec00ff097b82 */ /* 0x000e220000000800 */
[----:B------:R-:W-:Y:S01]  /*0330*/  SHF.R.S32.HI R6, RZ, 0x1f, R3 ;  /* 0x0000001fff067819 */ /* 0x000fe20000011403 */
[----:B------:R-:W-:Y:S01]  /*0340*/  IMAD.MOV.U32 R4, RZ, RZ, RZ ;  /* 0x000000ffff047224 */ /* 0x000fe200078e00ff */
[----:B------:R-:W-:Y:S01]  /*0350*/  ULOP3.LUT UR7, UR4, 0x7, URZ, 0xc0, !UPT ;  /* 0x0000000704077892 */ /* 0x000fe2000f8ec0ff */
[----:B------:R-:W-:Y:S01]  /*0360*/  IMAD.MOV.U32 R7, RZ, RZ, RZ ;  /* 0x000000ffff077224 */ /* 0x000fe200078e00ff */
[----:B------:R-:W-:Y:S01]  /*0370*/  ULOP3.LUT UR4, UR4, 0x7ffffff8, URZ, 0xc0, !UPT ;  /* 0x7ffffff804047892 */ /* 0x000fe2000f8ec0ff */
[----:B0-----:R-:W-:-:S11]  /*0380*/  SHF.R.S32.HI R9, RZ, 0x1f, R9 ;  /* 0x0000001fff097819 */ /* 0x001fd60000011409 */
.L_x_31:
[----:B------:R-:W-:-:S07]  /*0390*/  IMAD.MOV.U32 R23, RZ, RZ, RZ ;  /* 0x000000ffff177224 */ /* 0x000fce00078e00ff */
.L_x_30:
[----:B------:R-:W0:Y:S01]  /*03a0*/  LDCU.128 UR8, c[0x0][0x3a0] ;  /* 0x00007400ff0877ac */ /* 0x000e220008000c00 */
[----:B------:R-:W-:Y:S01]  /*03b0*/  IMAD.MOV.U32 R25, RZ, RZ, RZ ;  /* 0x000000ffff197224 */ /* 0x000fe200078e00ff */
[----:B------:R-:W1:Y:S01]  /*03c0*/  LDCU UR5, c[0x0][0x39c] ;  /* 0x00007380ff0577ac */ /* 0x000e620008000800 */
[----:B------:R-:W2:Y:S01]  /*03d0*/  LDCU UR6, c[0x0][0x3b0] ;  /* 0x00007600ff0677ac */ /* 0x000ea20008000800 */
[----:B0-----:R-:W-:Y:S01]  /*03e0*/  UISETP.GE.U32.AND UP0, UPT, UR11, 0x8, UPT ;  /* 0x000000080b00788c */ /* 0x001fe2000bf06070 */
[----:B------:R-:W-:Y:S02]  /*03f0*/  IMAD R11, R2, UR8, R7 ;  /* 0x00000008020b7c24 */ /* 0x000fe4000f8e0207 */
[----:B-1----:R-:W-:Y:S01]  /*0400*/  IMAD R10, R7, UR5, R5 ;  /* 0x00000005070a7c24 */ /* 0x002fe2000f8e0205 */
[----:B--2---:R-:W-:-:S03]  /*0410*/  IADD3 R8, PT, PT, R0, UR6, -R23 ;  /* 0x0000000600087c10 */ /* 0x004fc6000fffe817 */
[----:B------:R-:W-:Y:S02]  /*0420*/  IMAD R10, R10, UR11, R23 ;  /* 0x0000000b0a0a7c24 */ /* 0x000fe4000f8e0217 */
[----:B------:R-:W-:Y:S01]  /*0430*/  VIADD R23, R23, 0x1 ;  /* 0x0000000117177836 */ /* 0x000fe20000000000 */
[----:B------:R-:W-:Y:S01]  /*0440*/  ISETP.GE.AND P0, PT, R8, UR9, PT ;  /* 0x0000000908007c0c */ /* 0x000fe2000bf06270 */
[----:B------:R-:W-:-:S03]  /*0450*/  IMAD R11, R11, UR9, R8 ;  /* 0x000000090b0b7c24 */ /* 0x000fc6000f8e0208 */
[----:B------:R-:W-:Y:S01]  /*0460*/  ISETP.GT.AND P0, PT, R8, -0x1, !P0 ;  /* 0xffffffff0800780c */ /* 0x000fe20004704270 */
[----:B------:R-:W-:Y:S01]  /*0470*/  IMAD R8, R10, UR11, RZ ;  /* 0x0000000b0a087c24 */ /* 0x000fe2000f8e02ff */
[----:B------:R-:W-:Y:S01]  /*0480*/  ISETP.NE.AND P6, PT, R23, UR11, PT ;  /* 0x0000000b17007c0c */ /* 0x000fe2000bfc5270 */
[----:B------:R-:W-:Y:S01]  /*0490*/  IMAD R22, R11, UR10, RZ ;  /* 0x0000000a0b167c24 */ /* 0x000fe2000f8e02ff */
[----:B------:R-:W-:Y:S11]  /*04a0*/  BRA.U !UP0, `(.L_x_24) ;  /* 0x0000000508507547 */ /* 0x000ff6000b800000 */
[----:B------:R-:W-:Y:S01]  /*04b0*/  SHF.R.S32.HI R18, RZ, 0x1f, R8 ;  /* 0x0000001fff127819 */ /* 0x000fe20000011408 */
[----:B------:R-:W-:Y:S01]  /*04c0*/  IMAD.MOV.U32 R19, RZ, RZ, RZ ;  /* 0x000000ffff137224 */ /* 0x000fe200078e00ff */
[----:B------:R-:W0:Y:S01]  /*04d0*/  LDCU UR6, c[0x0][0x3b0] ;  /* 0x00007600ff0677ac */ /* 0x000e220008000800 */
[----:B------:R-:W1:Y:S01]  /*04e0*/  LDCU UR5, c[0x0][0x3a8] ;  /* 0x00007500ff0577ac */ /* 0x000e620008000800 */
[----:B------:R-:W2:Y:S04]  /*04f0*/  LDCU.128 UR16, c[0x0][0x380] ;  /* 0x00007000ff1077ac */ /* 0x000ea80008000c00 */
.L_x_25:
[C-C-:B0-----:R-:W-:Y:S01]  /*0500*/  IADD3 R21, PT, PT, R3.reuse, UR6, -R19.reuse ;  /* 0x0000000603157c10 */ /* 0x141fe2000fffe813 */
[----:B-1----:R-:W-:Y:S01]  /*0510*/  UMOV UR10, UR5 ;  /* 0x00000005000a7c82 */ /* 0x002fe20008000000 */
[----:B------:R-:W0:Y:S01]  /*0520*/  LDC.64 R12, c[0x0][0x380] ;  /* 0x0000e000ff0c7b82 */ /* 0x000e220000000a00 */
[--C-:B------:R-:W-:Y:S02]  /*0530*/  IADD3 R17, P1, P2, R3, UR6, -R19.reuse ;  /* 0x0000000603117c10 */ /* 0x100fe4000fa3e813 */
[C---:B------:R-:W-:Y:S01]  /*0540*/  ISETP.GE.AND P3, PT, R21.reuse, UR10, PT ;  /* 0x0000000a15007c0c */ /* 0x040fe2000bf66270 */
[C---:B------:R-:W-:Y:S01]  /*0550*/  VIADD R14, R21.reuse, 0xffffffff ;  /* 0xffffffff150e7836 */ /* 0x040fe20000000000 */
[----:B------:R-:W-:Y:S02]  /*0560*/  SHF.R.S32.HI R15, RZ, 0x1f, R19 ;  /* 0x0000001fff0f7819 */ /* 0x000fe40000011413 */
[----:B------:R-:W-:Y:S01]  /*0570*/  ISETP.GT.AND P3, PT, R21, -0x1, !P3 ;  /* 0xffffffff1500780c */ /* 0x000fe20005f64270 */
[----:B------:R-:W1:Y:S01]  /*0580*/  LDC.64 R10, c[0x0][0x388] ;  /* 0x0000e200ff0a7b82 */ /* 0x000e620000000a00 */
[----:B------:R-:W-:-:S02]  /*0590*/  IADD3.X R20, PT, PT, R9, R6, ~R15, P1, P2 ;  /* 0x0000000609147210 */ /* 0x000fc40000fe4c0f */
[----:B------:R-:W-:Y:S02]  /*05a0*/  PLOP3.LUT P3, PT, P0, P3, PT, 0x80, 0x8 ;  /* 0x000000000008781c */ /* 0x000fe40000767070 */
[----:B------:R-:W-:Y:S02]  /*05b0*/  ISETP.GE.AND P2, PT, R14, UR10, PT ;  /* 0x0000000a0e007c0c */ /* 0x000fe4000bf46270 */
[----:B------:R-:W-:Y:S02]  /*05c0*/  IADD3 R24, P1, PT, R8, R19, RZ ;  /* 0x0000001308187210 */ /* 0x000fe40007f3e0ff */
[----:B------:R-:W-:Y:S02]  /*05d0*/  ISETP.GT.AND P2, PT, R14, -0x1, !P2 ;  /* 0xffffffff0e00780c */ /* 0x000fe40005744270 */
[----:B------:R-:W-:Y:S02]  /*05e0*/  SHF.R.S32.HI R29, RZ, 0x1f, R22 ;  /* 0x0000001fff1d7819 */ /* 0x000fe40000011416 */
[----:B------:R-:W-:-:S03]  /*05f0*/  IADD3 R17, P4, PT, R22, R17, RZ ;  /* 0x0000001116117210 */ /* 0x000fc60007f9e0ff */
[----:B------:R-:W-:Y:S02]  /*0600*/  @P3 IMAD.IADD R25, R22, 0x1, R21 ;  /* 0x0000000116193824 */ /* 0x000fe400078e0215 */
[----:B------:R-:W-:Y:S02]  /*0610*/  @P3 IMAD.IADD R27, R8, 0x1, R19 ;  /* 0x00000001081b3824 */ /* 0x000fe400078e0213 */
[----:B0-----:R-:W-:-:S04]  /*0620*/  @P3 IMAD.WIDE R12, R25, 0x4, R12 ;  /* 0x00000004190c3825 */ /* 0x001fc800078e020c */
[----:B------:R-:W-:Y:S02]  /*0630*/  VIADD R25, R21, 0xfffffffe ;  /* 0xfffffffe15197836 */ /* 0x000fe40000000000 */
[----:B-1----:R-:W-:Y:S01]  /*0640*/  @P3 IMAD.WIDE R10, R27, 0x4, R10 ;  /* 0x000000041b0a3825 */ /* 0x002fe200078e020a */
[----:B------:R-:W-:Y:S01]  /*0650*/  PLOP3.LUT P2, PT, P0, P2, PT, 0x80, 0x8 ;  /* 0x000000000008781c */ /* 0x000fe20000745070 */
[----:B------:R-:W3:Y:S02]  /*0660*/  @P3 LDG.E.CONSTANT R13, desc[UR12][R12.64] ;  /* 0x0000000c0c0d3981 */ /* 0x000ee4000c1e9900 */
[----:B------:R-:W-:Y:S01]  /*0670*/  IMAD.X R15, R18, 0x1, R15, P1 ;  /* 0x00000001120f7824 */ /* 0x000fe200008e060f */
[----:B------:R-:W-:Y:S01]  /*0680*/  ISETP.GE.AND P1, PT, R25, UR10, PT ;  /* 0x0000000a19007c0c */ /* 0x000fe2000bf26270 */
[----:B------:R-:W3:Y:S01]  /*0690*/  @P3 LDG.E.CONSTANT R10, desc[UR12][R10.64] ;  /* 0x0000000c0a0a3981 */ /* 0x000ee2000c1e9900 */
[----:B------:R-:W-:Y:S01]  /*06a0*/  IMAD.X R20, R29, 0x1, R20, P4 ;  /* 0x000000011d147824 */ /* 0x000fe200020e0614 */
[----:B--2---:R-:W-:-:S02]  /*06b0*/  LEA R14, P5, R24, UR18, 0x2 ;  /* 0x00000012180e7c11 */ /* 0x004fc4000f8a10ff */
[----:B------:R-:W-:Y:S02]  /*06c0*/  LEA R16, P4, R17, UR16, 0x2 ;  /* 0x0000001011107c11 */ /* 0x000fe4000f8810ff */
[----:B------:R-:W-:Y:S02]  /*06d0*/  ISETP.GT.AND P1, PT, R25, -0x1, !P1 ;  /* 0xffffffff1900780c */ /* 0x000fe40004f24270 */
[----:B------:R-:W-:Y:S02]  /*06e0*/  LEA.HI.X R15, R24, UR19, R15, 0x2, P5 ;  /* 0x00000013180f7c11 */ /* 0x000fe4000a8f140f */
[----:B------:R-:W-:Y:S02]  /*06f0*/  LEA.HI.X R17, R17, UR17, R20, 0x2, P4 ;  /* 0x0000001111117c11 */ /* 0x000fe4000a0f1414 */
[----:B------:R-:W-:Y:S01]  /*0700*/  PLOP3.LUT P1, PT, P0, P1, PT, 0x80, 0x8 ;  /* 0x000000000008781c */ /* 0x000fe20000723070 */
[----:B------:R-:W2:Y:S04]  /*0710*/  @P2 LDG.E.CONSTANT R11, desc[UR12][R14.64+0x4] ;  /* 0x0000040c0e0b2981 */ /* 0x000ea8000c1e9900 */
[----:B------:R-:W2:Y:S08]  /*0720*/  @P2 LDG.E.CONSTANT R25, desc[UR12][R16.64+-0x4] ;  /* 0xfffffc0c10192981 */ /* 0x000eb0000c1e9900 */
[----:B------:R-:W4:Y:S04]  /*0730*/  @P1 LDG.E.CONSTANT R27, desc[UR12][R16.64+-0x8] ;  /* 0xfffff80c101b1981 */ /* 0x000f28000c1e9900 */
[----:B------:R-:W4:Y:S01]  /*0740*/  @P1 LDG.E.CONSTANT R12, desc[UR12][R14.64+0x8] ;  /* 0x0000080c0e0c1981 */ /* 0x000f22000c1e9900 */
[----:B------:R-:W-:-:S05]  /*0750*/  VIADD R20, R21, 0xfffffffd ;  /* 0xfffffffd15147836 */ /* 0x000fca0000000000 */
[----:B------:R-:W-:-:S04]  /*0760*/  ISETP.GE.AND P5, PT, R20, UR10, PT ;  /* 0x0000000a14007c0c */ /* 0x000fc8000bfa6270 */
[----:B------:R-:W-:Y:S01]  /*0770*/  ISETP.GT.AND P5, PT, R20, -0x1, !P5 ;  /* 0xffffffff1400780c */ /* 0x000fe20006fa4270 */
[----:B---3--:R-:W-:Y:S01]  /*0780*/  @P3 FFMA R4, R13, R10, R4 ;  /* 0x0000000a0d043223 */ /* 0x008fe20000000004 */
[C---:B------:R-:W-:Y:S02]  /*0790*/  VIADD R10, R21.reuse, 0xfffffffc ;  /* 0xfffffffc150a7836 */ /* 0x040fe40000000000 */
[----:B------:R-:W-:-:S03]  /*07a0*/  VIADD R13, R21, 0xfffffffb ;  /* 0xfffffffb150d7836 */ /* 0x000fc60000000000 */
[C---:B------:R-:W-:Y:S02]  /*07b0*/  ISETP.GE.AND P4, PT, R10.reuse, UR10, PT ;  /* 0x0000000a0a007c0c */ /* 0x040fe4000bf86270 */
[----:B------:R-:W-:Y:S02]  /*07c0*/  ISETP.GE.AND P3, PT, R13, UR10, PT ;  /* 0x0000000a0d007c0c */ /* 0x000fe4000bf66270 */
[----:B------:R-:W-:Y:S01]  /*07d0*/  ISETP.GT.AND P4, PT, R10, -0x1, !P4 ;  /* 0xffffffff0a00780c */ /* 0x000fe20006784270 */
[----:B------:R-:W-:Y:S01]  /*07e0*/  VIADD R10, R21, 0xfffffffa ;  /* 0xfffffffa150a7836 */ /* 0x000fe20000000000 */
[----:B------:R-:W-:Y:S01]  /*07f0*/  ISETP.GT.AND P3, PT, R13, -0x1, !P3 ;  /* 0xffffffff0d00780c */ /* 0x000fe20005f64270 */
[----:B------:R-:W-:Y:S02]  /*0800*/  VIADD R21, R21, 0xfffffff9 ;  /* 0xfffffff915157836 */ /* 0x000fe40000000000 */
[----:B--2---:R-:W-:Y:S01]  /*0810*/  @P2 FFMA R4, R25, R11, R4 ;  /* 0x0000000b19042223 */ /* 0x004fe20000000004 */
[----:B------:R-:W-:-:S02]  /*0820*/  PLOP3.LUT P2, PT, P0, P5, PT, 0x80, 0x8 ;  /* 0x000000000008781c */ /* 0x000fc4000074b070 */
[C---:B------:R-:W-:Y:S02]  /*0830*/  ISETP.GE.AND P5, PT, R10.reuse, UR10, PT ;  /* 0x0000000a0a007c0c */ /* 0x040fe4000bfa6270 */
[----:B------:R-:W-:Y:S02]  /*0840*/  PLOP3.LUT P4, PT, P0, P4, PT, 0x80, 0x8 ;  /* 0x000000000008781c */ /* 0x000fe40000789070 */
[----:B------:R-:W-:Y:S02]  /*0850*/  ISETP.GT.AND P5, PT, R10, -0x1, !P5 ;  /* 0xffffffff0a00780c */ /* 0x000fe40006fa4270 */
[----:B------:R-:W-:Y:S01]  /*0860*/  PLOP3.LUT P3, PT, P0, P3, PT, 0x80, 0x8 ;  /* 0x000000000008781c */ /* 0x000fe20000767070 */
[----:B----4-:R-:W-:Y:S01]  /*0870*/  @P1 FFMA R4, R27, R12, R4 ;  /* 0x0000000c1b041223 */ /* 0x010fe20000000004 */
[----:B------:R-:W-:-:S03]  /*0880*/  ISETP.GE.AND P1, PT, R21, UR10, PT ;  /* 0x0000000a15007c0c */ /* 0x000fc6000bf26270 */
[----:B------:R-:W2:Y:S01]  /*0890*/  @P2 LDG.E.CONSTANT R11, desc[UR12][R16.64+-0xc] ;  /* 0xfffff40c100b2981 */ /* 0x000ea2000c1e9900 */
[----:B------:R-:W-:Y:S02]  /*08a0*/  PLOP3.LUT P5, PT, P0, P5, PT, 0x80, 0x8 ;  /* 0x000000000008781c */ /* 0x000fe400007ab070 */
[----:B------:R-:W-:Y:S01]  /*08b0*/  ISETP.GT.AND P1, PT, R21, -0x1, !P1 ;  /* 0xffffffff1500780c */ /* 0x000fe20004f24270 */
[----:B------:R-:W2:Y:S03]  /*08c0*/  @P2 LDG.E.CONSTANT R10, desc[UR12][R14.64+0xc] ;  /* 0x00000c0c0e0a2981 */ /* 0x000ea6000c1e9900 */
[----:B------:R-:W-:Y:S01]  /*08d0*/  PLOP3.LUT P1, PT, P0, P1, PT, 0x80, 0x8 ;  /* 0x000000000008781c */ /* 0x000fe20000723070 */
[----:B------:R-:W3:Y:S04]  /*08e0*/  @P4 LDG.E.CONSTANT R13, desc[UR12][R16.64+-0x10] ;  /* 0xfffff00c100d4981 */ /* 0x000ee8000c1e9900 */
[----:B------:R-:W3:Y:S04]  /*08f0*/  @P4 LDG.E.CONSTANT R12, desc[UR12][R14.64+0x10] ;  /* 0x0000100c0e0c4981 */ /* 0x000ee8000c1e9900 */
[----:B------:R-:W4:Y:S04]  /*0900*/  @P3 LDG.E.CONSTANT R21, desc[UR12][R16.64+-0x14] ;  /* 0xffffec0c10153981 */ /* 0x000f28000c1e9900 */
[----:B------:R-:W4:Y:S04]  /*0910*/  @P3 LDG.E.CONSTANT R20, desc[UR12][R14.64+0x14] ;  /* 0x0000140c0e143981 */ /* 0x000f28000c1e9900 */
[----:B------:R-:W5:Y:S04]  /*0920*/  @P5 LDG.E.CONSTANT R25, desc[UR12][R16.64+-0x18] ;  /* 0xffffe80c10195981 */ /* 0x000f68000c1e9900 */
[----:B------:R-:W5:Y:S04]  /*0930*/  @P5 LDG.E.CONSTANT R24, desc[UR12][R14.64+0x18] ;  /* 0x0000180c0e185981 */ /* 0x000f68000c1e9900 */
[----:B------:R-:W5:Y:S04]  /*0940*/  @P1 LDG.E.CONSTANT R27, desc[UR12][R16.64+-0x1c] ;  /* 0xffffe40c101b1981 */ /* 0x000f68000c1e9900 */
[----:B------:R-:W5:Y:S01]  /*0950*/  @P1 LDG.E.CONSTANT R26, desc[UR12][R14.64+0x1c] ;  /* 0x00001c0c0e1a1981 */ /* 0x000f62000c1e9900 */
[----:B------:R-:W-:-:S02]  /*0960*/  VIADD R19, R19, 0x8 ;  /* 0x0000000813137836 */ /* 0x000fc40000000000 */
[----:B--2---:R-:W-:-:S03]  /*0970*/  @P2 FFMA R4, R11, R10, R4 ;  /* 0x0000000a0b042223 */ /* 0x004fc60000000004 */
[----:B------:R-:W-:Y:S01]  /*0980*/  ISETP.NE.AND P2, PT, R19, UR4, PT ;  /* 0x0000000413007c0c */ /* 0x000fe2000bf45270 */
[----:B---3--:R-:W-:-:S04]  /*0990*/  @P4 FFMA R4, R13, R12, R4 ;  /* 0x0000000c0d044223 */ /* 0x008fc80000000004 */
[----:B----4-:R-:W-:-:S04]  /*09a0*/  @P3 FFMA R4, R21, R20, R4 ;  /* 0x0000001415043223 */ /* 0x010fc80000000004 */
[----:B-----5:R-:W-:-:S04]  /*09b0*/  @P5 FFMA R4, R25, R24, R4 ;  /* 0x0000001819045223 */ /* 0x020fc80000000004 */
[----:B------:R-:W-:Y:S01]  /*09c0*/  @P1 FFMA R4, R27, R26, R4 ;  /* 0x0000001a1b041223 */ /* 0x000fe20000000004 */
[----:B------:R-:W-:Y:S06]  /*09d0*/  @P2 BRA `(.L_x_25) ;  /* 0xfffffff800c82947 */ /* 0x000fec000383ffff */
[----:B------:R-:W-:-:S07]  /*09e0*/  IMAD.U32 R25, RZ, RZ, UR4 ;  /* 0x00000004ff197e24 */ /* 0x000fce000f8e00ff */
.L_x_24:
[----:B------:R-:W-:-:S09]  /*09f0*/  UISETP.NE.AND UP0, UPT, UR7, URZ, UPT ;  /* 0x000000ff0700728c */ /* 0x000fd2000bf05270 */
[----:B------:R-:W-:Y:S05]  /*0a00*/  BRA.U !UP0, `(.L_x_26) ;  /* 0x0000000508d87547 */ /* 0x000fea000b800000 */
[----:B------:R-:W0:Y:S01]  /*0a10*/  LDCU UR5, c[0x0][0x3ac] ;  /* 0x00007580ff0577ac */ /* 0x000e220008000800 */
[----:B------:R-:W-:-:S04]  /*0a20*/  UIADD3 UR8, UPT, UPT, UR7, -0x1, URZ ;  /* 0xffffffff07087890 */ /* 0x000fc8000fffe0ff */
[----:B------:R-:W-:Y:S02]  /*0a30*/  UISETP.GE.U32.AND UP0, UPT, UR8, 0x3, UPT ;  /* 0x000000030800788c */ /* 0x000fe4000bf06070 */
[----:B0-----:R-:W-:-:S07]  /*0a40*/  ULOP3.LUT UP1, UR9, UR5, 0x3, URZ, 0xc0, !UPT ;  /* 0x0000000305097892 */ /* 0x001fce000f82c0ff */
[----:B------:R-:W-:Y:S05]  /*0a50*/  BRA.U !UP0, `(.L_x_27) ;  /* 0x0000000108e47547 */ /* 0x000fea000b800000 */
[C-C-:B------:R-:W-:Y:S01]  /*0a60*/  IADD3 R27, PT, PT, R3.reuse, UR6, -R25.reuse ;  /* 0x00000006031b7c10 */ /* 0x140fe2000fffe819 */
[----:B------:R-:W0:Y:S01]  /*0a70*/  LDCU.64 UR14, c[0x0][0x380] ;  /* 0x00007000ff0e77ac */ /* 0x000e220008000a00 */
[----:B------:R-:W-:-:S03]  /*0a80*/  IADD3 R15, P4, P5, R3, UR6, -R25 ;  /* 0x00000006030f7c10 */ /* 0x000fc6000fd9e819 */
[----:B------:R-:W-:Y:S01]  /*0a90*/  VIADD R10, R27, 0xffffffff ;  /* 0xffffffff1b0a7836 */ /* 0x000fe20000000000 */
[----:B------:R-:W-:Y:S01]  /*0aa0*/  IADD3.X R19, PT, PT, R9, -0x1, R6, P4, P5 ;  /* 0xffffffff09137810 */ /* 0x000fe200027ea406 */
[C---:B------:R-:W-:Y:S01]  /*0ab0*/  VIADD R14, R27.reuse, 0xfffffffd ;  /* 0xfffffffd1b0e7836 */ /* 0x040fe20000000000 */
[----:B------:R-:W-:Y:S02]  /*0ac0*/  IADD3 R15, P5, PT, R22, R15, RZ ;  /* 0x0000000f160f7210 */ /* 0x000fe40007fbe0ff */
[----:B------:R-:W-:Y:S02]  /*0ad0*/  ISETP.GE.AND P2, PT, R10, UR10, PT ;  /* 0x0000000a0a007c0c */ /* 0x000fe4000bf46270 */
[----:B------:R-:W-:Y:S02]  /*0ae0*/  ISETP.GE.AND P4, PT, R14, UR10, PT ;  /* 0x0000000a0e007c0c */ /* 0x000fe4000bf86270 */
[----:B------:R-:W-:Y:S01]  /*0af0*/  ISETP.GT.AND P2, PT, R10, -0x1, !P2 ;  /* 0xffffffff0a00780c */ /* 0x000fe20005744270 */
[----:B------:R-:W-:Y:S01]  /*0b00*/  VIADD R10, R27, 0xfffffffe ;  /* 0xfffffffe1b0a7836 */ /* 0x000fe20000000000 */
[----:B------:R-:W-:-:S02]  /*0b10*/  ISETP.GT.AND P4, PT, R14, -0x1, !P4 ;  /* 0xffffffff0e00780c */ /* 0x000fc40006784270 */
[----:B------:R-:W-:Y:S02]  /*0b20*/  PLOP3.LUT P2, PT, P0, P2, PT, 0x80, 0x8 ;  /* 0x000000000008781c */ /* 0x000fe40000745070 */
[C---:B------:R-:W-:Y:S02]  /*0b30*/  ISETP.GE.AND P1, PT, R10.reuse, UR10, PT ;  /* 0x0000000a0a007c0c */ /* 0x040fe4000bf26270 */
[----:B------:R-:W-:Y:S02]  /*0b40*/  PLOP3.LUT P4, PT, P0, P4, PT, 0x80, 0x8 ;  /* 0x000000000008781c */ /* 0x000fe40000789070 */
[----:B------:R-:W-:-:S04]  /*0b50*/  ISETP.GT.AND P1, PT, R10, -0x1, !P1 ;  /* 0xffffffff0a00780c */ /* 0x000fc80004f24270 */
[----:B------:R-:W-:-:S03]  /*0b60*/  PLOP3.LUT P1, PT, P0, P1, PT, 0x80, 0x8 ;  /* 0x000000000008781c */ /* 0x000fc60000723070 */
[----:B------:R-:W1:Y:S01]  /*0b70*/  @P2 LDC.64 R12, c[0x0][0x388] ;  /* 0x0000e200ff0c2b82 */ /* 0x000e620000000a00 */
[----:B------:R-:W-:-:S04]  /*0b80*/  @P2 IADD3 R10, P3, PT, R8, R25, RZ ;  /* 0x00000019080a2210 */ /* 0x000fc80007f7e0ff */
[----:B------:R-:W-:-:S05]  /*0b90*/  @P2 LEA.HI.X.SX32 R11, R8, RZ, 0x1, P3 ;  /* 0x000000ff080b2211 */ /* 0x000fca00018f0eff */
[----:B------:R-:W2:Y:S01]  /*0ba0*/  @P1 LDC.64 R16, c[0x0][0x388] ;  /* 0x0000e200ff101b82 */ /* 0x000ea20000000a00 */
[----:B-1----:R-:W-:-:S04]  /*0bb0*/  @P2 LEA R12, P3, R10, R12, 0x2 ;  /* 0x0000000c0a0c2211 */ /* 0x002fc800078610ff */
[----:B------:R-:W-:Y:S02]  /*0bc0*/  @P2 LEA.HI.X R13, R10, R13, R11, 0x2, P3 ;  /* 0x0000000d0a0d2211 */ /* 0x000fe400018f140b */
[----:B------:R-:W-:Y:S02]  /*0bd0*/  LEA.HI.X.SX32 R10, R22, R19, 0x1, P5 ;  /* 0x00000013160a7211 */ /* 0x000fe400028f0eff */
[----:B0-----:R-:W-:Y:S01]  /*0be0*/  LEA R14, P5, R15, UR14, 0x2 ;  /* 0x0000000e0f0e7c11 */ /* 0x001fe2000f8a10ff */
[----:B------:R-:W0:Y:S01]  /*0bf0*/  LDC.64 R18, c[0x0][0x380] ;  /* 0x0000e000ff127b82 */ /* 0x000e220000000a00 */
[----:B------:R-:W-:Y:S01]  /*0c00*/  ISETP.GE.AND P3, PT, R27, UR10, PT ;  /* 0x0000000a1b007c0c */ /* 0x000fe2000bf66270 */
[----:B------:R-:W3:Y:S01]  /*0c10*/  @P2 LDG.E.CONSTANT R12, desc[UR12][R12.64+0x4] ;  /* 0x0000040c0c0c2981 */ /* 0x000ee2000c1e9900 */
[----:B------:R-:W-:Y:S02]  /*0c20*/  LEA.HI.X R15, R15, UR15, R10, 0x2, P5 ;  /* 0x0000000f0f0f7c11 */ /* 0x000fe4000a8f140a */
[----:B------:R-:W-:-:S02]  /*0c30*/  ISETP.GT.AND P3, PT, R27, -0x1, !P3 ;  /* 0xffffffff1b00780c */ /* 0x000fc40005f64270 */
[C---:B------:R-:W-:Y:S01]  /*0c40*/  @P1 IADD3 R20, P5, PT, R8.reuse, R25, RZ ;  /* 0x0000001908141210 */ /* 0x040fe20007fbe0ff */
[----:B------:R-:W1:Y:S01]  /*0c50*/  LDC.64 R10, c[0x0][0x388] ;  /* 0x0000e200ff0a7b82 */ /* 0x000e620000000a00 */
[----:B------:R-:W-:Y:S01]  /*0c60*/  PLOP3.LUT P3, PT, P0, P3, PT, 0x80, 0x8 ;  /* 0x000000000008781c */ /* 0x000fe20000767070 */
[----:B------:R-:W4:Y:S01]  /*0c70*/  @P1 LDG.E.CONSTANT R29, desc[UR12][R14.64+-0x8] ;  /* 0xfffff80c0e1d1981 */ /* 0x000f22000c1e9900 */
[----:B------:R-:W-:Y:S02]  /*0c80*/  @P1 LEA.HI.X.SX32 R21, R8, RZ, 0x1, P5 ;  /* 0x000000ff08151211 */ /* 0x000fe400028f0eff */
[----:B--2---:R-:W-:-:S04]  /*0c90*/  @P1 LEA R16, P5, R20, R16, 0x2 ;  /* 0x0000001014101211 */ /* 0x004fc800078a10ff */
[----:B------:R-:W-:Y:S02]  /*0ca0*/  @P1 LEA.HI.X R17, R20, R17, R21, 0x2, P5 ;  /* 0x0000001114111211 */ /* 0x000fe400028f1415 */
[----:B------:R-:W2:Y:S01]  /*0cb0*/  @P4 LDC.64 R20, c[0x0][0x388] ;  /* 0x0000e200ff144b82 */ /* 0x000ea20000000a00 */
[----:B------:R-:W-:Y:S02]  /*0cc0*/  @P4 IADD3 R24, P5, PT, R8, R25, RZ ;  /* 0x0000001908184210 */ /* 0x000fe40007fbe0ff */
[----:B------:R-:W-:Y:S01]  /*0cd0*/  @P3 IMAD.IADD R27, R22, 0x1, R27 ;  /* 0x00000001161b3824 */ /* 0x000fe200078e021b */
[----:B------:R-:W4:Y:S03]  /*0ce0*/  @P1 LDG.E.CONSTANT R16, desc[UR12][R16.64+0x8] ;  /* 0x0000080c10101981 */ /* 0x000f26000c1e9900 */
[----:B0-----:R-:W-:-:S04]  /*0cf0*/  @P3 IMAD.WIDE R18, R27, 0x4, R18 ;  /* 0x000000041b123825 */ /* 0x001fc800078e0212 */
[C---:B------:R-:W-:Y:S01]  /*0d00*/  @P3 IMAD.IADD R27, R8.reuse, 0x1, R25 ;  /* 0x00000001081b3824 */ /* 0x040fe200078e0219 */
[----:B------:R-:W-:Y:S01]  /*0d10*/  @P4 LEA.HI.X.SX32 R26, R8, RZ, 0x1, P5 ;  /* 0x000000ff081a4211 */ /* 0x000fe200028f0eff */
[----:B------:R-:W5:Y:S02]  /*0d20*/  @P3 LDG.E.CONSTANT R19, desc[UR12][R18.64] ;  /* 0x0000000c12133981 */ /* 0x000f64000c1e9900 */
[----:B-1----:R-:W-:Y:S02]  /*0d30*/  @P3 IMAD.WIDE R10, R27, 0x4, R10 ;  /* 0x000000041b0a3825 */ /* 0x002fe400078e020a */
[----:B------:R-:W3:Y:S04]  /*0d40*/  @P2 LDG.E.CONSTANT R27, desc[UR12][R14.64+-0x4] ;  /* 0xfffffc0c0e1b2981 */ /* 0x000ee8000c1e9900 */
[----:B------:R-:W5:Y:S01]  /*0d50*/  @P3 LDG.E.CONSTANT R10, desc[UR12][R10.64] ;  /* 0x0000000c0a0a3981 */ /* 0x000f62000c1e9900 */
[----:B--2---:R-:W-:-:S04]  /*0d60*/  @P4 LEA R20, P5, R24, R20, 0x2 ;  /* 0x0000001418144211 */ /* 0x004fc800078a10ff */
[----:B------:R-:W-:Y:S02]  /*0d70*/  @P4 LEA.HI.X R21, R24, R21, R26, 0x2, P5 ;  /* 0x0000001518154211 */ /* 0x000fe400028f141a */
[----:B------:R-:W2:Y:S04]  /*0d80*/  @P4 LDG.E.CONSTANT R24, desc[UR12][R14.64+-0xc] ;  /* 0xfffff40c0e184981 */ /* 0x000ea8000c1e9900 */
[----:B------:R-:W2:Y:S01]  /*0d90*/  @P4 LDG.E.CONSTANT R21, desc[UR12][R20.64+0xc] ;  /* 0x00000c0c14154981 */ /* 0x000ea2000c1e9900 */
[----:B------:R-:W-:Y:S02]  /*0da0*/  VIADD R25, R25, 0x4 ;  /* 0x0000000419197836 */ /* 0x000fe40000000000 */
[----:B-----5:R-:W-:-:S04]  /*0db0*/  @P3 FFMA R4, R19, R10, R4 ;  /* 0x0000000a13043223 */ /* 0x020fc80000000004 */
[----:B---3--:R-:W-:-:S04]  /*0dc0*/  @P2 FFMA R4, R27, R12, R4 ;  /* 0x0000000c1b042223 */ /* 0x008fc80000000004 */
[----:B----4-:R-:W-:-:S04]  /*0dd0*/  @P1 FFMA R4, R29, R16, R4 ;  /* 0x000000101d041223 */ /* 0x010fc80000000004 */
[----:B--2---:R-:W-:-:S07]  /*0de0*/  @P4 FFMA R4, R24, R21, R4 ;  /* 0x0000001518044223 */ /* 0x004fce0000000004 */
.L_x_27:
[----:B------:R-:W-:Y:S05]  /*0df0*/  BRA.U !UP1, `(.L_x_26) ;  /* 0x0000000109dc7547 */ /* 0x000fea000b800000 */
[----:B------:R-:W-:Y:S02]  /*0e00*/  UISETP.NE.AND UP0, UPT, UR9, 0x1, UPT ;  /* 0x000000010900788c */ /* 0x000fe4000bf05270 */
[----:B------:R-:W-:-:S04]  /*0e10*/  ULOP3.LUT UR5, UR5, 0x1, URZ, 0xc0, !UPT ;  /* 0x0000000105057892 */ /* 0x000fc8000f8ec0ff */
[----:B------:R-:W-:-:S03]  /*0e20*/  UISETP.NE.U32.AND UP1, UPT, UR5, 0x1, UPT ;  /* 0x000000010500788c */ /* 0x000fc6000bf25070 */
[----:B------:R-:W-:Y:S08]  /*0e30*/  BRA.U !UP0, `(.L_x_28) ;  /* 0x0000000108887547 */ /* 0x000ff0000b800000 */
[----:B------:R-:W-:Y:S01]  /*0e40*/  IADD3 R19, PT, PT, R3, UR6, -R25 ;  /* 0x0000000603137c10 */ /* 0x000fe2000fffe819 */
[----:B------:R-:W0:Y:S03]  /*0e50*/  LDC.64 R16, c[0x0][0x380] ;  /* 0x0000e000ff107b82 */ /* 0x000e260000000a00 */
[C---:B------:R-:W-:Y:S01]  /*0e60*/  ISETP.GE.AND P1, PT, R19.reuse, UR10, PT ;  /* 0x0000000a13007c0c */ /* 0x040fe2000bf26270 */
[----:B------:R-:W-:-:S03]  /*0e70*/  VIADD R10, R19, 0xffffffff ;  /* 0xffffffff130a7836 */ /* 0x000fc60000000000 */
[----:B------:R-:W-:Y:S01]  /*0e80*/  ISETP.GT.AND P1, PT, R19, -0x1, !P1 ;  /* 0xffffffff1300780c */ /* 0x000fe20004f24270 */
[----:B------:R-:W1:Y:S01]  /*0e90*/  LDC.64 R14, c[0x0][0x388] ;  /* 0x0000e200ff0e7b82 */ /* 0x000e620000000a00 */
[C---:B------:R-:W-:Y:S02]  /*0ea0*/  ISETP.GE.AND P2, PT, R10.reuse, UR10, PT ;  /* 0x0000000a0a007c0c */ /* 0x040fe4000bf46270 */
[----:B------:R-:W-:Y:S02]  /*0eb0*/  PLOP3.LUT P1, PT, P0, P1, PT, 0x80, 0x8 ;  /* 0x000000000008781c */ /* 0x000fe40000723070 */
[----:B------:R-:W-:-:S03]  /*0ec0*/  ISETP.GT.AND P2, PT, R10, -0x1, !P2 ;  /* 0xffffffff0a00780c */ /* 0x000fc60005744270 */
[----:B------:R-:W2:Y:S01]  /*0ed0*/  LDC.64 R10, c[0x0][0x380] ;  /* 0x0000e000ff0a7b82 */ /* 0x000ea20000000a00 */
[----:B------:R-:W-:-:S07]  /*0ee0*/  PLOP3.LUT P2, PT, P0, P2, PT, 0x80, 0x8 ;  /* 0x000000000008781c */ /* 0x000fce0000745070 */
[----:B------:R-:W3:Y:S01]  /*0ef0*/  LDC.64 R12, c[0x0][0x388] ;  /* 0x0000e200ff0c7b82 */ /* 0x000ee20000000a00 */
[----:B------:R-:W-:-:S04]  /*0f00*/  @P1 IMAD.IADD R19, R22, 0x1, R19 ;  /* 0x0000000116131824 */ /* 0x000fc800078e0213 */
[----:B0-----:R-:W-:Y:S01]  /*0f10*/  @P1 IMAD.WIDE R16, R19, 0x4, R16 ;  /* 0x0000000413101825 */ /* 0x001fe200078e0210 */
[--C-:B------:R-:W-:Y:S02]  /*0f20*/  @P2 SHF.R.S32.HI R29, RZ, 0x1f, R25.reuse ;  /* 0x0000001fff1d2819 */ /* 0x100fe40000011419 */
[----:B------:R-:W-:Y:S02]  /*0f30*/  @P2 IADD3 R27, P4, P5, R3, UR6, -R25 ;  /* 0x00000006031b2c10 */ /* 0x000fe4000fd9e819 */
[----:B------:R-:W-:Y:S01]  /*0f40*/  @P2 IADD3 R21, P3, PT, R8, R25, RZ ;  /* 0x0000001908152210 */ /* 0x000fe20007f7e0ff */
[----:B------:R-:W4:Y:S01]  /*0f50*/  @P1 LDG.E.CONSTANT R17, desc[UR12][R16.64] ;  /* 0x0000000c10111981 */ /* 0x000f22000c1e9900 */
[----:B------:R-:W-:Y:S02]  /*0f60*/  @P2 IADD3.X R20, PT, PT, R9, R6, ~R29, P4, P5 ;  /* 0x0000000609142210 */ /* 0x000fe400027eac1d */
[----:B------:R-:W-:Y:S01]  /*0f70*/  @P2 IADD3 R19, P4, PT, R22, R27, RZ ;  /* 0x0000001b16132210 */ /* 0x000fe20007f9e0ff */
[C---:B------:R-:W-:Y:S01]  /*0f80*/  @P1 IMAD.IADD R27, R8.reuse, 0x1, R25 ;  /* 0x00000001081b1824 */ /* 0x040fe200078e0219 */
[----:B------:R-:W-:-:S02]  /*0f90*/  @P2 LEA.HI.X.SX32 R18, R8, R29, 0x1, P3 ;  /* 0x0000001d08122211 */ /* 0x000fc400018f0eff */
[----:B------:R-:W-:Y:S01]  /*0fa0*/  @P2 LEA.HI.X.SX32 R20, R22, R20, 0x1, P4 ;  /* 0x0000001416142211 */ /* 0x000fe200020f0eff */
[----:B-1----:R-:W-:Y:S01]  /*0fb0*/  @P1 IMAD.WIDE R14, R27, 0x4, R14 ;  /* 0x000000041b0e1825 */ /* 0x002fe200078e020e */
[----:B--2---:R-:W-:Y:S02]  /*0fc0*/  @P2 LEA R10, P3, R19, R10, 0x2 ;  /* 0x0000000a130a2211 */ /* 0x004fe400078610ff */
[----:B---3--:R-:W-:-:S03]  /*0fd0*/  @P2 LEA R12, P5, R21, R12, 0x2 ;  /* 0x0000000c150c2211 */ /* 0x008fc600078a10ff */
[----:B------:R-:W4:Y:S01]  /*0fe0*/  @P1 LDG.E.CONSTANT R15, desc[UR12][R14.64] ;  /* 0x0000000c0e0f1981 */ /* 0x000f22000c1e9900 */
[----:B------:R-:W-:Y:S02]  /*0ff0*/  @P2 LEA.HI.X R11, R19, R11, R20, 0x2, P3 ;  /* 0x0000000b130b2211 */ /* 0x000fe400018f1414 */
[----:B------:R-:W-:-:S04]  /*1000*/  @P2 LEA.HI.X R13, R21, R13, R18, 0x2, P5 ;  /* 0x0000000d150d2211 */ /* 0x000fc800028f1412 */
[----:B------:R-:W2:Y:S04]  /*1010*/  @P2 LDG.E.CONSTANT R11, desc[UR12][R10.64+-0x4] ;  /* 0xfffffc0c0a0b2981 */ /* 0x000ea8000c1e9900 */
[----:B------:R-:W2:Y:S01]  /*1020*/  @P2 LDG.E.CONSTANT R12, desc[UR12][R12.64+0x4] ;  /* 0x0000040c0c0c2981 */ /* 0x000ea2000c1e9900 */
[----:B------:R-:W-:Y:S02]  /*1030*/  VIADD R25, R25, 0x2 ;  /* 0x0000000219197836 */ /* 0x000fe40000000000 */
[----:B----4-:R-:W-:-:S04]  /*1040*/  @P1 FFMA R4, R15, R17, R4 ;  /* 0x000000110f041223 */ /* 0x010fc80000000004 */
[----:B--2---:R-:W-:-:S07]  /*1050*/  @P2 FFMA R4, R11, R12, R4 ;  /* 0x0000000c0b042223 */ /* 0x004fce0000000004 */
.L_x_28:
[----:B------:R-:W-:Y:S05]  /*1060*/  BRA.U UP1, `(.L_x_26) ;  /* 0x0000000101407547 */ /* 0x000fea000b800000 */
[----:B------:R-:W-:Y:S01]  /*1070*/  IADD3 R15, PT, PT, R3, UR6, -R25 ;  /* 0x00000006030f7c10 */ /* 0x000fe2000fffe819 */
[----:B------:R-:W-:Y:S03]  /*1080*/  BSSY.RECONVERGENT B0, `(.L_x_26) ;  /* 0x000000e000007945 */ /* 0x000fe60003800200 */
[----:B------:R-:W-:-:S04]  /*1090*/  ISETP.GE.AND P1, PT, R15, UR10, PT ;  /* 0x0000000a0f007c0c */ /* 0x000fc8000bf26270 */
[----:B------:R-:W-:-:S04]  /*10a0*/  ISETP.GT.AND P1, PT, R15, -0x1, !P1 ;  /* 0xffffffff0f00780c */ /* 0x000fc80004f24270 */
[----:B------:R-:W-:-:S13]  /*10b0*/  PLOP3.LUT P1, PT, P0, P1, PT, 0x80, 0x8 ;  /* 0x000000000008781c */ /* 0x000fda0000723070 */
[----:B------:R-:W-:Y:S05]  /*10c0*/  @!P1 BRA `(.L_x_29) ;  /* 0x0000000000249947 */ /* 0x000fea0003800000 */
[----:B------:R-:W0:Y:S01]  /*10d0*/  LDC.64 R12, c[0x0][0x380] ;  /* 0x0000e000ff0c7b82 */ /* 0x000e220000000a00 */
[----:B------:R-:W-:Y:S02]  /*10e0*/  IMAD.IADD R15, R22, 0x1, R15 ;  /* 0x00000001160f7824 */ /* 0x000fe400078e020f */
[----:B------:R-:W-:-:S05]  /*10f0*/  IMAD.IADD R25, R8, 0x1, R25 ;  /* 0x0000000108197824 */ /* 0x000fca00078e0219 */
[----:B------:R-:W1:Y:S01]  /*1100*/  LDC.64 R10, c[0x0][0x388] ;  /* 0x0000e200ff0a7b82 */ /* 0x000e620000000a00 */
[----:B0-----:R-:W-:-:S06]  /*1110*/  IMAD.WIDE R12, R15, 0x4, R12 ;  /* 0x000000040f0c7825 */ /* 0x001fcc00078e020c */
[----:B------:R-:W2:Y:S01]  /*1120*/  LDG.E.CONSTANT R13, desc[UR12][R12.64] ;  /* 0x0000000c0c0d7981 */ /* 0x000ea2000c1e9900 */
[----:B-1----:R-:W-:-:S06]  /*1130*/  IMAD.WIDE R10, R25, 0x4, R10 ;  /* 0x00000004190a7825 */ /* 0x002fcc00078e020a */
[----:B------:R-:W2:Y:S02]  /*1140*/  LDG.E.CONSTANT R10, desc[UR12][R10.64] ;  /* 0x0000000c0a0a7981 */ /* 0x000ea4000c1e9900 */
[----:B--2---:R-:W-:-:S07]  /*1150*/  FFMA R4, R13, R10, R4 ;  /* 0x0000000a0d047223 */ /* 0x004fce0000000004 */
.L_x_29:
[----:B------:R-:W-:Y:S05]  /*1160*/  BSYNC.RECONVERGENT B0 ;  /* 0x0000000000007941 */ /* 0x000fea0003800200 */
.L_x_26:
[----:B------:R-:W-:Y:S05]  /*1170*/  @P6 BRA `(.L_x_30) ;  /* 0xfffffff000886947 */ /* 0x000fea000383ffff */
[----:B------:R-:W0:Y:S01]  /*1180*/  LDCU UR5, c[0x0][0x3a0] ;  /* 0x00007400ff0577ac */ /* 0x000e220008000800 */
[----:B------:R-:W-:-:S05]  /*1190*/  VIADD R7, R7, 0x1 ;  /* 0x0000000107077836 */ /* 0x000fca0000000000 */
[----:B0-----:R-:W-:-:S13]  /*11a0*/  ISETP.NE.AND P0, PT, R7, UR5, PT ;  /* 0x0000000507007c0c */ /* 0x001fda000bf05270 */
[----:B------:R-:W-:Y:S05]  /*11b0*/  @P0 BRA `(.L_x_31) ;  /* 0xfffffff000740947 */ /* 0x000fea000383ffff */
.L_x_23:
[----:B------:R-:W0:Y:S01]  /*11c0*/  LDCU UR5, c[0x0][0x39c] ;  /* 0x00007380ff0577ac */ /* 0x000e220008000800 */
[----:B------:R-:W1:Y:S01]  /*11d0*/  LDC.64 R6, c[0x0][0x390] ;  /* 0x0000e400ff067b82 */ /* 0x000e620000000a00 */
[----:B------:R-:W2:Y:S01]  /*11e0*/  LDCU UR6, c[0x0][0x3a4] ;  /* 0x00007480ff0677ac */ /* 0x000ea20008000800 */
[----:B0-----:R-:W-:-:S04]  /*11f0*/  IMAD R5, R2, UR5, R5 ;  /* 0x0000000502057c24 */ /* 0x001fc8000f8e0205 */
[----:B--2---:R-:W-:-:S04]  /*1200*/  IMAD R0, R5, UR6, R0 ;  /* 0x0000000605007c24 */ /* 0x004fc8000f8e0200 */
[----:B------:R-:W-:-:S04]  /*1210*/  IMAD R3, R0, UR10, R3 ;  /* 0x0000000a00037c24 */ /* 0x000fc8000f8e0203 */
[----:B-1----:R-:W-:-:S05]  /*1220*/  IMAD.WIDE R2, R3, 0x4, R6 ;  /* 0x0000000403027825 */ /* 0x002fca00078e0206 */
[----:B------:R-:W-:Y:S01]  /*1230*/  STG.E desc[UR12][R2.64], R4 ;  /* 0x0000000402007986 */ /* 0x000fe2000c10190c */
[----:B------:R-:W-:Y:S05]  /*1240*/  EXIT ;  /* 0x000000000000794d */ /* 0x000fea0003800000 */
.L_x_32:
        /* <DEDUP_REMOVED lines=11> */
.L_x_75:


//--------------------- .text._Z19conv2dForwardKernelPKfS0_S0_Pfiiiiiii --------------------------
	.section	.text._Z19conv2dForwardKernelPKfS0_S0_Pfiiiiiii,"ax",@progbits
	.align	128
        .global         _Z19conv2dForwardKernelPKfS0_S0_Pfiiiiiii
        .type           _Z19conv2dForwardKernelPKfS0_S0_Pfiiiiiii,@function
        .size           _Z19conv2dForwardKernelPKfS0_S0_Pfiiiiiii,(.L_x_76 - _Z19conv2dForwardKernelPKfS0_S0_Pfiiiiiii)
        .other          _Z19conv2dForwardKernelPKfS0_S0_Pfiiiiiii,@"STO_CUDA_ENTRY STV_DEFAULT"
_Z19conv2dForwardKernelPKfS0_S0_Pfiiiiiii:
.text._Z19conv2dForwardKernelPKfS0_S0_Pfiiiiiii:
[----:B------:R-:W-:Y:S08]  /*0000*/  LDC R1, c[0x0][0x37c] ;  /* 0x0000df00ff017b82 */ /* 0x000ff00000000800 */
[----:B------:R-:W0:Y:S01]  /*0010*/  LDC R6, c[0x0][0x3a8] ;  /* 0x0000ea00ff067b82 */ /* 0x000e220000000800 */
[----:B------:R-:W1:Y:S01]  /*0020*/  S2R R13, SR_CTAID.Z ;  /* 0x00000000000d7919 */ /* 0x000e620000002700 */
[----:B------:R-:W2:Y:S01]  /*0030*/  LDCU UR6, c[0x0][0x3ac] ;  /* 0x00007580ff0677ac */ /* 0x000ea20008000800 */
[----:B------:R-:W3:Y:S05]  /*0040*/  LDCU UR7, c[0x0][0x3b0] ;  /* 0x00007600ff0777ac */ /* 0x000eea0008000800 */
[----:B------:R-:W4:Y:S01]  /*0050*/  LDC R11, c[0x0][0x360] ;  /* 0x0000d800ff0b7b82 */ /* 0x000f220000000800 */
[----:B------:R-:W5:Y:S07]  /*0060*/  LDCU UR8, c[0x0][0x3a0] ;  /* 0x00007400ff0877ac */ /* 0x000f6e0008000800 */
[----:B------:R-:W-:Y:S01]  /*0070*/  S2UR UR5, SR_CTAID.Y ;  /* 0x00000000000579c3 */ /* 0x000fe20000002600 */
[----:B0-----:R-:W-:-:S07]  /*0080*/  IABS R5, R6 ;  /* 0x0000000600057213 */ /* 0x001fce0000000000 */
[----:B------:R-:W4:Y:S01]  /*0090*/  S2UR UR4, SR_CTAID.X ;  /* 0x00000000000479c3 */ /* 0x000f220000002500 */
[----:B------:R-:W0:Y:S08]  /*00a0*/  I2F.RP R0, R5 ;  /* 0x0000000500007306 */ /* 0x000e300000209400 */
[----:B0-----:R-:W0:Y:S02]  /*00b0*/  MUFU.RCP R0, R0 ;  /* 0x0000000000007308 */ /* 0x001e240000001000 */
[----:B0-----:R-:W-:-:S06]  /*00c0*/  VIADD R2, R0, 0xffffffe ;  /* 0x0ffffffe00027836 */ /* 0x001fcc0000000000 */
[----:B------:R0:W2:Y:S02]  /*00d0*/  F2I.FTZ.U32.TRUNC.NTZ R3, R2 ;  /* 0x0000000200037305 */ /* 0x0000a4000021f000 */
[----:B0-----:R-:W-:Y:S02]  /*00e0*/  IMAD.MOV.U32 R2, RZ, RZ, RZ ;  /* 0x000000ffff027224 */ /* 0x001fe400078e00ff */
[----:B--2---:R-:W-:-:S04]  /*00f0*/  IMAD.MOV R4, RZ, RZ, -R3 ;  /* 0x000000ffff047224 */ /* 0x004fc800078e0a03 */
[----:B------:R-:W-:Y:S01]  /*0100*/  IMAD R7, R4, R5, RZ ;  /* 0x0000000504077224 */ /* 0x000fe200078e02ff */
[----:B-1----:R-:W-:-:S03]  /*0110*/  IABS R4, R13 ;  /* 0x0000000d00047213 */ /* 0x002fc60000000000 */
[----:B------:R-:W-:Y:S02]  /*0120*/  IMAD.HI.U32 R3, R3, R7, R2 ;  /* 0x0000000703037227 */ /* 0x000fe400078e0002 */
[----:B------:R-:W4:Y:S04]  /*0130*/  S2R R2, SR_TID.X ;  /* 0x0000000000027919 */ /* 0x000f280000002100 */
[----:B------:R-:W-:Y:S02]  /*0140*/  IMAD.HI.U32 R10, R3, R4, RZ ;  /* 0x00000004030a7227 */ /* 0x000fe400078e00ff */
[----:B------:R-:W0:Y:S02]  /*0150*/  LDC R3, c[0x0][0x364] ;  /* 0x0000d900ff037b82 */ /* 0x000e240000000800 */
[----:B------:R-:W-:-:S04]  /*0160*/  IMAD.MOV R0, RZ, RZ, -R10 ;  /* 0x000000ffff007224 */ /* 0x000fc800078e0a0a */
[C---:B------:R-:W-:Y:S02]  /*0170*/  IMAD R0, R5.reuse, R0, R4 ;  /* 0x0000000005007224 */ /* 0x040fe400078e0204 */
[----:B------:R-:W0:Y:S03]  /*0180*/  S2R R4, SR_TID.Y ;  /* 0x0000000000047919 */ /* 0x000e260000002200 */
[----:B------:R-:W-:-:S13]  /*0190*/  ISETP.GT.U32.AND P1, PT, R5, R0, PT ;  /* 0x000000000500720c */ /* 0x000fda0003f24070 */
[----:B------:R-:W-:Y:S02]  /*01a0*/  @!P1 IMAD.IADD R0, R0, 0x1, -R5 ;  /* 0x0000000100009824 */ /* 0x000fe400078e0a05 */
[----:B------:R-:W-:Y:S01]  /*01b0*/  @!P1 VIADD R10, R10, 0x1 ;  /* 0x000000010a0a9836 */ /* 0x000fe20000000000 */
[----:B------:R-:W-:Y:S01]  /*01c0*/  ISETP.NE.AND P1, PT, R6, RZ, PT ;  /* 0x000000ff0600720c */ /* 0x000fe20003f25270 */
[----:B----4-:R-:W-:Y:S01]  /*01d0*/  IMAD R11, R11, UR4, R2 ;  /* 0x000000040b0b7c24 */ /* 0x010fe2000f8e0202 */
[----:B------:R-:W-:Y:S02]  /*01e0*/  ISETP.GE.U32.AND P0, PT, R0, R5, PT ;  /* 0x000000050000720c */ /* 0x000fe40003f06070 */
[----:B------:R-:W-:-:S04]  /*01f0*/  LOP3.LUT R0, R13, R6, RZ, 0x3c, !PT ;  /* 0x000000060d007212 */ /* 0x000fc800078e3cff */
[----:B------:R-:W-:Y:S01]  /*0200*/  ISETP.GE.AND P2, PT, R0, RZ, PT ;  /* 0x000000ff0000720c */ /* 0x000fe20003f46270 */
[----:B0-----:R-:W-:-:S06]  /*0210*/  IMAD R0, R3, UR5, R4 ;  /* 0x0000000503007c24 */ /* 0x001fcc000f8e0204 */
[----:B------:R-:W-:Y:S01]  /*0220*/  @P0 VIADD R10, R10, 0x1 ;  /* 0x000000010a0a0836 */ /* 0x000fe20000000000 */
[----:B------:R-:W-:-:S05]  /*0230*/  ISETP.GE.AND P0, PT, R0, UR6, PT ;  /* 0x0000000600007c0c */ /* 0x000fca000bf06270 */
[----:B------:R-:W-:Y:S01]  /*0240*/  @!P2 IMAD.MOV R10, RZ, RZ, -R10 ;  /* 0x000000ffff0aa224 */ /* 0x000fe200078e0a0a */
[----:B---3--:R-:W-:Y:S02]  /*0250*/  ISETP.GE.OR P0, PT, R11, UR7, P0 ;  /* 0x000000070b007c0c */ /* 0x008fe40008706670 */
[----:B------:R-:W-:-:S04]  /*0260*/  @!P1 LOP3.LUT R10, RZ, R6, RZ, 0x33, !PT ;  /* 0x00000006ff0a9212 */ /* 0x000fc800078e33ff */
[----:B-----5:R-:W-:-:S13]  /*0270*/  ISETP.GE.OR P0, PT, R10, UR8, P0 ;  /* 0x000000080a007c0c */ /* 0x020fda0008706670 */
[----:B------:R-:W-:Y:S05]  /*0280*/  @P0 EXIT ;  /* 0x000000000000094d */ /* 0x000fea0003800000 */
[----:B------:R-:W0:Y:S01]  /*0290*/  LDC.64 R2, c[0x0][0x390] ;  /* 0x0000e400ff027b82 */ /* 0x000e220000000a00 */
[----:B------:R-:W1:Y:S01]  /*02a0*/  LDCU.64 UR12, c[0x0][0x358] ;  /* 0x00006b00ff0c77ac */ /* 0x000e620008000a00 */
[----:B------:R-:W-:Y:S01]  /*02b0*/  IADD3 R4, PT, PT, -R10, RZ, RZ ;  /* 0x000000ff0a047210 */ /* 0x000fe20007ffe1ff */
[----:B------:R-:W2:Y:S04]  /*02c0*/  LDCU UR4, c[0x0][0x3a4] ;  /* 0x00007480ff0477ac */ /* 0x000ea80008000800 */
[----:B------:R-:W-:-:S04]  /*02d0*/  IMAD R13, R6, R4, R13 ;  /* 0x00000004060d7224 */ /* 0x000fc800078e020d */
[----:B0-----:R-:W-:-:S05]  /*02e0*/  IMAD.WIDE.U32 R2, R13, 0x4, R2 ;  /* 0x000000040d027825 */ /* 0x001fca00078e0002 */
[----:B-1----:R0:W5:Y:S01]  /*02f0*/  LDG.E.CONSTANT R12, desc[UR12][R2.64] ;  /* 0x0000000c020c7981 */ /* 0x002162000c1e9900 */
[----:B--2---:R-:W-:-:S09]  /*0300*/  UISETP.GE.AND UP0, UPT, UR4, 0x1, UPT ;  /* 0x000000010400788c */ /* 0x004fd2000bf06270 */
[----:B0-----:R-:W-:Y:S05]  /*0310*/  BRA.U !UP0, `(.L_x_33) ;  /* 0x0000000d08407547 */ /* 0x001fea000b800000 */
[----:B------:R-:W0:Y:S02]  /*0320*/  LDCU UR6, c[0x0][0x3b4] ;  /* 0x00007680ff0677ac */ /* 0x000e240008000800 */
[----:B0-----:R-:W-:-:S09]  /*0330*/  UISETP.GE.AND UP0, UPT, UR6, 0x1, UPT ;  /* 0x000000010600788c */ /* 0x001fd2000bf06270 */
[----:B------:R-:W-:Y:S05]  /*0340*/  BRA.U !UP0, `(.L_x_33) ;  /* 0x0000000d08347547 */ /* 0x000fea000b800000 */
[----:B------:R-:W0:Y:S01]  /*0350*/  LDCU UR4, c[0x0][0x3b8] ;  /* 0x00007700ff0477ac */ /* 0x000e220008000800 */
[----:B------:R-:W-:Y:S02]  /*0360*/  ULOP3.LUT UR8, UR6, 0x7, URZ, 0xc0, !UPT ;  /* 0x0000000706087892 */ /* 0x000fe4000f8ec0ff */
[----:B------:R-:W-:Y:S01]  /*0370*/  ULOP3.LUT UR6, UR6, 0x7ffffff8, URZ, 0xc0, !UPT ;  /* 0x7ffffff806067892 */ /* 0x000fe2000f8ec0ff */
[----:B0-----:R-:W-:Y:S01]  /*0380*/  VIADD R14, R11, -UR4 ;  /* 0x800000040b0e7c36 */ /* 0x001fe20008000000 */
[----:B------:R-:W-:-:S10]  /*0390*/  UMOV UR4, URZ ;  /* 0x000000ff00047c82 */ /* 0x000fd40008000000 */
.L_x_41:
[----:B------:R-:W0:Y:S01]  /*03a0*/  LDC R2, c[0x0][0x3a4] ;  /* 0x0000e900ff027b82 */ /* 0x000e220000000800 */
[----:B------:R-:W-:Y:S01]  /*03b0*/  UMOV UR5, URZ ;  /* 0x000000ff00057c82 */ /* 0x000fe20008000000 */
[----:B0-----:R-:W-:-:S07]  /*03c0*/  IMAD R15, R13, R2, UR4 ;  /* 0x000000040d0f7e24 */ /* 0x001fce000f8e0202 */
.L_x_40:
[----:B------:R-:W0:Y:S01]  /*03d0*/  LDC R2, c[0x0][0x3b4] ;  /* 0x0000ed00ff027b82 */ /* 0x000e220000000800 */
[----:B------:R-:W1:Y:S01]  /*03e0*/  LDCU UR7, c[0x0][0x3ac] ;  /* 0x00007580ff0777ac */ /* 0x000e620008000800 */
[----:B------:R-:W-:-:S06]  /*03f0*/  IMAD.MOV.U32 R18, RZ, RZ, RZ ;  /* 0x000000ffff127224 */ /* 0x000fcc00078e00ff */
[----:B------:R-:W2:Y:S08]  /*0400*/  LDC R3, c[0x0][0x3b8] ;  /* 0x0000ee00ff037b82 */ /* 0x000eb00000000800 */
[----:B------:R-:W3:Y:S01]  /*0410*/  LDC R5, c[0x0][0x3a4] ;  /* 0x0000e900ff057b82 */ /* 0x000ee20000000800 */
[----:B0-----:R-:W-:Y:S01]  /*0420*/  ISETP.GE.U32.AND P1, PT, R2, 0x8, PT ;  /* 0x000000080200780c */ /* 0x001fe20003f26070 */
[----:B------:R-:W-:-:S04]  /*0430*/  IMAD R17, R15, R2, UR5 ;  /* 0x000000050f117e24 */ /* 0x000fc8000f8e0202 */
[----:B------:R-:W-:Y:S01]  /*0440*/  IMAD R17, R17, R2, RZ ;  /* 0x0000000211117224 */ /* 0x000fe200078e02ff */
[----:B--2---:R-:W-:Y:S01]  /*0450*/  IADD3 R16, PT, PT, -R3, UR5, R0 ;  /* 0x0000000503107c10 */ /* 0x004fe2000fffe100 */
[----:B------:R-:W-:-:S03]  /*0460*/  UIADD3 UR5, UPT, UPT, UR5, 0x1, URZ ;  /* 0x0000000105057890 */ /* 0x000fc6000fffe0ff */
[----:B-1----:R-:W-:-:S03]  /*0470*/  ISETP.GE.AND P0, PT, R16, UR7, PT ;  /* 0x0000000710007c0c */ /* 0x002fc6000bf06270 */
[----:B------:R-:W-:Y:S01]  /*0480*/  ISETP.NE.AND P6, PT, R2, UR5, PT ;  /* 0x0000000502007c0c */ /* 0x000fe2000bfc5270 */
[----:B---3--:R-:W-:Y:S01]  /*0490*/  IMAD R3, R10, R5, UR4 ;  /* 0x000000040a037e24 */ /* 0x008fe2000f8e0205 */
[----:B------:R-:W-:-:S03]  /*04a0*/  ISETP.GT.AND P0, PT, R16, -0x1, !P0 ;  /* 0xffffffff1000780c */ /* 0x000fc60004704270 */
[----:B------:R-:W-:Y:S01]  /*04b0*/  IMAD R16, R3, UR7, R16 ;  /* 0x0000000703107c24 */ /* 0x000fe2000f8e0210 */
[----:B------:R-:W-:Y:S09]  /*04c0*/  @!P1 BRA `(.L_x_34) ;  /* 0x0000000400289947 */ /* 0x000ff20003800000 */
[----:B------:R-:W0:Y:S01]  /*04d0*/  LDC.64 R2, c[0x0][0x380] ;  /* 0x0000e000ff027b82 */ /* 0x000e220000000a00 */
[----:B------:R-:W-:Y:S01]  /*04e0*/  SHF.R.S32.HI R20, RZ, 0x1f, R17 ;  /* 0x0000001fff147819 */ /* 0x000fe20000011411 */
[----:B------:R-:W-:Y:S01]  /*04f0*/  IMAD.MOV.U32 R21, RZ, RZ, RZ ;  /* 0x000000ffff157224 */ /* 0x000fe200078e00ff */
[----:B------:R-:W1:Y:S05]  /*0500*/  LDCU UR7, c[0x0][0x3b0] ;  /* 0x00007600ff0777ac */ /* 0x000e6a0008000800 */
[----:B------:R-:W2:Y:S02]  /*0510*/  LDC.64 R4, c[0x0][0x388] ;  /* 0x0000e200ff047b82 */ /* 0x000ea40000000a00 */
.L_x_35:
[----:B------:R-:W-:-:S04]  /*0520*/  IMAD.IADD R23, R14, 0x1, R21 ;  /* 0x000000010e177824 */ /* 0x000fc800078e0215 */
[----:B-1----:R-:W-:Y:S01]  /*0530*/  IMAD R7, R16, UR7, R23 ;  /* 0x0000000710077c24 */ /* 0x002fe2000f8e0217 */
[----:B------:R-:W-:-:S03]  /*0540*/  ISETP.GE.AND P2, PT, R23, UR7, PT ;  /* 0x0000000717007c0c */ /* 0x000fc6000bf46270 */
[----:B0-----:R-:W-:Y:S01]  /*0550*/  IMAD.WIDE R6, R7, 0x4, R2 ;  /* 0x0000000407067825 */ /* 0x001fe200078e0202 */
[----:B------:R-:W-:-:S04]  /*0560*/  ISETP.GT.AND P2, PT, R23, -0x1, !P2 ;  /* 0xffffffff1700780c */ /* 0x000fc80005744270 */
[----:B------:R-:W-:-:S13]  /*0570*/  PLOP3.LUT P2, PT, P0, P2, PT, 0x80, 0x8 ;  /* 0x000000000008781c */ /* 0x000fda0000745070 */
[----:B------:R-:W0:Y:S01]  /*0580*/  @P2 LDC.64 R8, c[0x0][0x388] ;  /* 0x0000e200ff082b82 */ /* 0x000e220000000a00 */
[----:B------:R-:W-:Y:S01]  /*0590*/  @P2 IMAD.IADD R19, R17, 0x1, R21 ;  /* 0x0000000111132824 */ /* 0x000fe200078e0215 */
[----:B------:R-:W3:Y:S03]  /*05a0*/  @P2 LDG.E.CONSTANT R27, desc[UR12][R6.64] ;  /* 0x0000000c061b2981 */ /* 0x000ee6000c1e9900 */
[----:B0-----:R-:W-:-:S06]  /*05b0*/  @P2 IMAD.WIDE R8, R19, 0x4, R8 ;  /* 0x0000000413082825 */ /* 0x001fcc00078e0208 */
[----:B------:R-:W3:Y:S01]  /*05c0*/  @P2 LDG.E.CONSTANT R8, desc[UR12][R8.64] ;  /* 0x0000000c08082981 */ /* 0x000ee2000c1e9900 */
[----:B------:R-:W-:-:S05]  /*05d0*/  VIADD R18, R23, 0x1 ;  /* 0x0000000117127836 */ /* 0x000fca0000000000 */
[----:B------:R-:W-:-:S04]  /*05e0*/  ISETP.GE.AND P1, PT, R18, UR7, PT ;  /* 0x0000000712007c0c */ /* 0x000fc8000bf26270 */
[----:B------:R-:W-:Y:S02]  /*05f0*/  ISETP.GT.AND P1, PT, R18, -0x1, !P1 ;  /* 0xffffffff1200780c */ /* 0x000fe40004f24270 */
[----:B------:R-:W-:Y:S02]  /*0600*/  IADD3 R19, P3, PT, R17, R21, RZ ;  /* 0x0000001511137210 */ /* 0x000fe40007f7e0ff */
[----:B------:R-:W-:Y:S02]  /*0610*/  PLOP3.LUT P1, PT, P0, P1, PT, 0x80, 0x8 ;  /* 0x000000000008781c */ /* 0x000fe40000723070 */
[----:B------:R-:W-:Y:S02]  /*0620*/  LEA.HI.X.SX32 R22, R21, R20, 0x1, P3 ;  /* 0x0000001415167211 */ /* 0x000fe400018f0eff */
[----:B--2---:R-:W-:-:S04]  /*0630*/  LEA R18, P3, R19, R4, 0x2 ;  /* 0x0000000413127211 */ /* 0x004fc800078610ff */
[----:B------:R-:W-:Y:S02]  /*0640*/  LEA.HI.X R19, R19, R5, R22, 0x2, P3 ;  /* 0x0000000513137211 */ /* 0x000fe400018f1416 */
[----:B------:R-:W-:-:S03]  /*0650*/  IADD3 R22, PT, PT, R23, 0x2, RZ ;  /* 0x0000000217167810 */ /* 0x000fc60007ffe0ff */
[----:B------:R-:W2:Y:S01]  /*0660*/  @P1 LDG.E.CONSTANT R25, desc[UR12][R6.64+0x4] ;  /* 0x0000040c06191981 */ /* 0x000ea2000c1e9900 */
[----:B------:R-:W-:-:S03]  /*0670*/  ISETP.GE.AND P4, PT, R22, UR7, PT ;  /* 0x0000000716007c0c */ /* 0x000fc6000bf86270 */
[----:B------:R-:W2:Y:S01]  /*0680*/  @P1 LDG.E.CONSTANT R9, desc[UR12][R18.64+0x4] ;  /* 0x0000040c12091981 */ /* 0x000ea2000c1e9900 */
[----:B------:R-:W-:Y:S01]  /*0690*/  ISETP.GT.AND P4, PT, R22, -0x1, !P4 ;  /* 0xffffffff1600780c */ /* 0x000fe20006784270 */
[----:B------:R-:W-:-:S03]  /*06a0*/  VIADD R22, R23, 0x3 ;  /* 0x0000000317167836 */ /* 0x000fc60000000000 */
[----:B------:R-:W-:Y:S02]  /*06b0*/  PLOP3.LUT P4, PT, P0, P4, PT, 0x80, 0x8 ;  /* 0x000000000008781c */ /* 0x000fe40000789070 */
[----:B------:R-:W-:-:S04]  /*06c0*/  ISETP.GE.AND P3, PT, R22, UR7, PT ;  /* 0x0000000716007c0c */ /* 0x000fc8000bf66270 */
[----:B------:R-:W-:-:S07]  /*06d0*/  ISETP.GT.AND P3, PT, R22, -0x1, !P3 ;  /* 0xffffffff1600780c */ /* 0x000fce0005f64270 */
[----:B------:R-:W4:Y:S01]  /*06e0*/  @P4 LDG.E.CONSTANT R22, desc[UR12][R18.64+0x8] ;  /* 0x0000080c12164981 */ /* 0x000f22000c1e9900 */
[----:B---3-5:R-:W-:-:S03]  /*06f0*/  @P2 FFMA R12, R27, R8, R12 ;  /* 0x000000081b0c2223 */ /* 0x028fc6000000000c */
[----:B------:R-:W4:Y:S01]  /*0700*/  @P4 LDG.E.CONSTANT R8, desc[UR12][R6.64+0x8] ;  /* 0x0000080c06084981 */ /* 0x000f22000c1e9900 */
[----:B------:R-:W-:-:S13]  /*0710*/  PLOP3.LUT P2, PT, P0, P3, PT, 0x80, 0x8 ;  /* 0x000000000008781c */ /* 0x000fda0000747070 */
[----:B------:R-:W3:Y:S04]  /*0720*/  @P2 LDG.E.CONSTANT R29, desc[UR12][R6.64+0xc] ;  /* 0x00000c0c061d2981 */ /* 0x000ee8000c1e9900 */
[----:B------:R-:W3:Y:S01]  /*0730*/  @P2 LDG.E.CONSTANT R27, desc[UR12][R18.64+0xc] ;  /* 0x00000c0c121b2981 */ /* 0x000ee2000c1e9900 */
[----:B--2---:R-:W-:Y:S01]  /*0740*/  @P1 FFMA R12, R25, R9, R12 ;  /* 0x00000009190c1223 */ /* 0x004fe2000000000c */
[----:B------:R-:W-:-:S05]  /*0750*/  VIADD R9, R23, 0x4 ;  /* 0x0000000417097836 */ /* 0x000fca0000000000 */
[----:B------:R-:W-:-:S04]  /*0760*/  ISETP.GE.AND P3, PT, R9, UR7, PT ;  /* 0x0000000709007c0c */ /* 0x000fc8000bf66270 */
[----:B------:R-:W-:Y:S01]  /*0770*/  ISETP.GT.AND P3, PT, R9, -0x1, !P3 ;  /* 0xffffffff0900780c */ /* 0x000fe20005f64270 */
[C---:B------:R-:W-:Y:S02]  /*0780*/  VIADD R9, R23.reuse, 0x5 ;  /* 0x0000000517097836 */ /* 0x040fe40000000000 */
[----:B------:R-:W-:-:S03]  /*0790*/  VIADD R24, R23, 0x6 ;  /* 0x0000000617187836 */ /* 0x000fc60000000000 */
[----:B------:R-:W-:Y:S01]  /*07a0*/  ISETP.GE.AND P5, PT, R9, UR7, PT ;  /* 0x0000000709007c0c */ /* 0x000fe2000bfa6270 */
[----:B------:R-:W-:Y:S01]  /*07b0*/  VIADD R23, R23, 0x7 ;  /* 0x0000000717177836 */ /* 0x000fe20000000000 */
[C---:B------:R-:W-:Y:S02]  /*07c0*/  ISETP.GE.AND P1, PT, R24.reuse, UR7, PT ;  /* 0x0000000718007c0c */ /* 0x040fe4000bf26270 */
[----:B------:R-:W-:Y:S02]  /*07d0*/  ISETP.GT.AND P5, PT, R9, -0x1, !P5 ;  /* 0xffffffff0900780c */ /* 0x000fe40006fa4270 */
[----:B------:R-:W-:Y:S02]  /*07e0*/  PLOP3.LUT P3, PT, P0, P3, PT, 0x80, 0x8 ;  /* 0x000000000008781c */ /* 0x000fe40000767070 */
[----:B------:R-:W-:Y:S02]  /*07f0*/  ISETP.GT.AND P1, PT, R24, -0x1, !P1 ;  /* 0xffffffff1800780c */ /* 0x000fe40004f24270 */
[----:B------:R-:W-:-:S02]  /*0800*/  PLOP3.LUT P5, PT, P0, P5, PT, 0x80, 0x8 ;  /* 0x000000000008781c */ /* 0x000fc400007ab070 */
[----:B------:R-:W-:-:S07]  /*0810*/  PLOP3.LUT P1, PT, P0, P1, PT, 0x80, 0x8 ;  /* 0x000000000008781c */ /* 0x000fce0000723070 */
[----:B------:R-:W2:Y:S06]  /*0820*/  @P3 LDG.E.CONSTANT R9, desc[UR12][R6.64+0x10] ;  /* 0x0000100c06093981 */ /* 0x000eac000c1e9900 */
[----:B------:R-:W2:Y:S04]  /*0830*/  @P1 LDG.E.CONSTANT R25, desc[UR12][R6.64+0x18] ;  /* 0x0000180c06191981 */ /* 0x000ea8000c1e9900 */
[----:B------:R-:W2:Y:S01]  /*0840*/  @P1 LDG.E.CONSTANT R24, desc[UR12][R18.64+0x18] ;  /* 0x0000180c12181981 */ /* 0x000ea2000c1e9900 */
[----:B----4-:R-:W-:Y:S01]  /*0850*/  @P4 FFMA R12, R8, R22, R12 ;  /* 0x00000016080c4223 */ /* 0x010fe2000000000c */
[----:B------:R-:W-:-:S02]  /*0860*/  ISETP.GE.AND P4, PT, R23, UR7, PT ;  /* 0x0000000717007c0c */ /* 0x000fc4000bf86270 */
[----:B------:R-:W2:Y:S02]  /*0870*/  @P3 LDG.E.CONSTANT R8, desc[UR12][R18.64+0x10] ;  /* 0x0000100c12083981 */ /* 0x000ea4000c1e9900 */
[----:B------:R-:W-:Y:S02]  /*0880*/  ISETP.GT.AND P4, PT, R23, -0x1, !P4 ;  /* 0xffffffff1700780c */ /* 0x000fe40006784270 */
[----:B------:R-:W4:Y:S02]  /*0890*/  @P5 LDG.E.CONSTANT R22, desc[UR12][R18.64+0x14] ;  /* 0x0000140c12165981 */ /* 0x000f24000c1e9900 */
[----:B------:R-:W-:Y:S02]  /*08a0*/  PLOP3.LUT P4, PT, P0, P4, PT, 0x80, 0x8 ;  /* 0x000000000008781c */ /* 0x000fe40000789070 */
[----:B------:R-:W4:Y:S01]  /*08b0*/  @P5 LDG.E.CONSTANT R23, desc[UR12][R6.64+0x14] ;  /* 0x0000140c06175981 */ /* 0x000f22000c1e9900 */
[----:B---3--:R-:W-:-:S10]  /*08c0*/  @P2 FFMA R12, R29, R27, R12 ;  /* 0x0000001b1d0c2223 */ /* 0x008fd4000000000c */
[----:B------:R-:W3:Y:S04]  /*08d0*/  @P4 LDG.E.CONSTANT R27, desc[UR12][R6.64+0x1c] ;  /* 0x00001c0c061b4981 */ /* 0x000ee8000c1e9900 */
[----:B------:R-:W3:Y:S01]  /*08e0*/  @P4 LDG.E.CONSTANT R26, desc[UR12][R18.64+0x1c] ;  /* 0x00001c0c121a4981 */ /* 0x000ee2000c1e9900 */
[----:B------:R-:W-:-:S05]  /*08f0*/  VIADD R21, R21, 0x8 ;  /* 0x0000000815157836 */ /* 0x000fca0000000000 */
[----:B------:R-:W-:Y:S01]  /*0900*/  ISETP.NE.AND P2, PT, R21, UR6, PT ;  /* 0x0000000615007c0c */ /* 0x000fe2000bf45270 */
[----:B--2---:R-:W-:-:S04]  /*0910*/  @P3 FFMA R12, R9, R8, R12 ;  /* 0x00000008090c3223 */ /* 0x004fc8000000000c */
[----:B----4-:R-:W-:-:S04]  /*0920*/  @P5 FFMA R12, R23, R22, R12 ;  /* 0x00000016170c5223 */ /* 0x010fc8000000000c */
[----:B------:R-:W-:-:S04]  /*0930*/  @P1 FFMA R12, R25, R24, R12 ;  /* 0x00000018190c1223 */ /* 0x000fc8000000000c */
[----:B---3--:R-:W-:Y:S01]  /*0940*/  @P4 FFMA R12, R27, R26, R12 ;  /* 0x0000001a1b0c4223 */ /* 0x008fe2000000000c */
[----:B------:R-:W-:Y:S06]  /*0950*/  @P2 BRA `(.L_x_35) ;  /* 0xfffffff800f02947 */ /* 0x000fec000383ffff */
[----:B------:R-:W-:-:S07]  /*0960*/  MOV R18, UR6 ;  /* 0x0000000600127c02 */ /* 0x000fce0008000f00 */
.L_x_34:
[----:B------:R-:W-:-:S09]  /*0970*/  UISETP.NE.AND UP0, UPT, UR8, URZ, UPT ;  /* 0x000000ff0800728c */ /* 0x000fd2000bf05270 */
[----:B------:R-:W-:Y:S05]  /*0980*/  BRA.U !UP0, `(.L_x_36) ;  /* 0x0000000508907547 */ /* 0x000fea000b800000 */
[----:B------:R-:W0:Y:S01]  /*0990*/  LDCU UR7, c[0x0][0x3b4] ;  /* 0x00007680ff0777ac */ /* 0x000e220008000800 */
[----:B------:R-:W-:-:S04]  /*09a0*/  UIADD3 UR9, UPT, UPT, UR8, -0x1, URZ ;  /* 0xffffffff08097890 */ /* 0x000fc8000fffe0ff */
[----:B------:R-:W-:Y:S02]  /*09b0*/  UISETP.GE.U32.AND UP0, UPT, UR9, 0x3, UPT ;  /* 0x000000030900788c */ /* 0x000fe4000bf06070 */
[----:B0-----:R-:W-:-:S07]  /*09c0*/  ULOP3.LUT UP1, UR10, UR7, 0x3, URZ, 0xc0, !UPT ;  /* 0x00000003070a7892 */ /* 0x001fce000f82c0ff */
[----:B------:R-:W-:Y:S05]  /*09d0*/  BRA.U !UP0, `(.L_x_37) ;  /* 0x0000000108a47547 */ /* 0x000fea000b800000 */
[----:B------:R-:W0:Y:S01]  /*09e0*/  LDCU UR9, c[0x0][0x3b0] ;  /* 0x00007600ff0977ac */ /* 0x000e220008000800 */
[----:B------:R-:W-:Y:S01]  /*09f0*/  IMAD.IADD R19, R14, 0x1, R18 ;  /* 0x000000010e137824 */ /* 0x000fe200078e0212 */
[----:B------:R-:W1:Y:S03]  /*0a00*/  LDC.64 R2, c[0x0][0x388] ;  /* 0x0000e200ff027b82 */ /* 0x000e660000000a00 */
[C---:B------:R-:W-:Y:S02]  /*0a10*/  VIADD R8, R19.reuse, 0x1 ;  /* 0x0000000113087836 */ /* 0x040fe40000000000 */
[C---:B------:R-:W-:Y:S02]  /*0a20*/  VIADD R20, R19.reuse, 0x2 ;  /* 0x0000000213147836 */ /* 0x040fe40000000000 */
[C---:B------:R-:W-:Y:S01]  /*0a30*/  VIADD R21, R19.reuse, 0x3 ;  /* 0x0000000313157836 */ /* 0x040fe20000000000 */
[----:B------:R-:W2:Y:S01]  /*0a40*/  LDC.64 R6, c[0x0][0x380] ;  /* 0x0000e000ff067b82 */ /* 0x000ea20000000a00 */
[----:B0-----:R-:W-:-:S02]  /*0a50*/  ISETP.GE.AND P1, PT, R19, UR9, PT ;  /* 0x0000000913007c0c */ /* 0x001fc4000bf26270 */
[----:B------:R-:W-:Y:S02]  /*0a60*/  ISETP.GE.AND P4, PT, R8, UR9, PT ;  /* 0x0000000908007c0c */ /* 0x000fe4000bf86270 */
[----:B------:R-:W-:Y:S02]  /*0a70*/  ISETP.GT.AND P1, PT, R19, -0x1, !P1 ;  /* 0xffffffff1300780c */ /* 0x000fe40004f24270 */
[----:B------:R-:W-:Y:S02]  /*0a80*/  ISETP.GE.AND P2, PT, R20, UR9, PT ;  /* 0x0000000914007c0c */ /* 0x000fe4000bf46270 */
[----:B------:R-:W-:Y:S02]  /*0a90*/  PLOP3.LUT P1, PT, P0, P1, PT, 0x80, 0x8 ;  /* 0x000000000008781c */ /* 0x000fe40000723070 */
[----:B------:R-:W-:Y:S02]  /*0aa0*/  ISETP.GT.AND P4, PT, R8, -0x1, !P4 ;  /* 0xffffffff0800780c */ /* 0x000fe40006784270 */
[----:B------:R-:W-:-:S02]  /*0ab0*/  IADD3 R8, P5, PT, R17, R18, RZ ;  /* 0x0000001211087210 */ /* 0x000fc40007fbe0ff */
[C---:B------:R-:W-:Y:S02]  /*0ac0*/  ISETP.GE.AND P3, PT, R21.reuse, UR9, PT ;  /* 0x0000000915007c0c */ /* 0x040fe4000bf66270 */
[----:B------:R-:W-:Y:S02]  /*0ad0*/  ISETP.GT.AND P2, PT, R20, -0x1, !P2 ;  /* 0xffffffff1400780c */ /* 0x000fe40005744270 */
[----:B------:R-:W-:Y:S02]  /*0ae0*/  PLOP3.LUT P4, PT, P0, P4, PT, 0x80, 0x8 ;  /* 0x000000000008781c */ /* 0x000fe40000789070 */
[----:B------:R-:W-:Y:S01]  /*0af0*/  ISETP.GT.AND P3, PT, R21, -0x1, !P3 ;  /* 0xffffffff1500780c */ /* 0x000fe20005f64270 */
[----:B------:R-:W0:Y:S01]  /*0b00*/  @P1 LDC.64 R4, c[0x0][0x388] ;  /* 0x0000e200ff041b82 */ /* 0x000e220000000a00 */
[----:B------:R-:W-:Y:S01]  /*0b10*/  @P1 IMAD.IADD R9, R17, 0x1, R18 ;  /* 0x0000000111091824 */ /* 0x000fe200078e0212 */
[----:B------:R-:W-:Y:S02]  /*0b20*/  PLOP3.LUT P2, PT, P0, P2, PT, 0x80, 0x8 ;  /* 0x000000000008781c */ /* 0x000fe40000745070 */
[----:B------:R-:W-:Y:S01]  /*0b30*/  PLOP3.LUT P3, PT, P0, P3, PT, 0x80, 0x8 ;  /* 0x000000000008781c */ /* 0x000fe20000767070 */
[----:B0-----:R-:W-:-:S04]  /*0b40*/  @P1 IMAD.WIDE R4, R9, 0x4, R4 ;  /* 0x0000000409041825 */ /* 0x001fc800078e0204 */
[----:B------:R-:W-:Y:S01]  /*0b50*/  IMAD R9, R16, UR9, R19 ;  /* 0x0000000910097c24 */ /* 0x000fe2000f8e0213 */
[----:B------:R-:W-:Y:S01]  /*0b60*/  LEA.HI.X.SX32 R19, R17, RZ, 0x1, P5 ;  /* 0x000000ff11137211 */ /* 0x000fe200028f0eff */
[----:B------:R-:W3:Y:S01]  /*0b70*/  @P1 LDG.E.CONSTANT R4, desc[UR12][R4.64] ;  /* 0x0000000c04041981 */ /* 0x000ee2000c1e9900 */
[----:B-1----:R-:W-:Y:S01]  /*0b80*/  LEA R2, P5, R8, R2, 0x2 ;  /* 0x0000000208027211 */ /* 0x002fe200078a10ff */
[----:B--2---:R-:W-:-:S03]  /*0b90*/  IMAD.WIDE R6, R9, 0x4, R6 ;  /* 0x0000000409067825 */ /* 0x004fc600078e0206 */
[----:B------:R-:W-:Y:S02]  /*0ba0*/  LEA.HI.X R3, R8, R3, R19, 0x2, P5 ;  /* 0x0000000308037211 */ /* 0x000fe400028f1413 */
[----:B------:R-:W3:Y:S04]  /*0bb0*/  @P1 LDG.E.CONSTANT R9, desc[UR12][R6.64] ;  /* 0x0000000c06091981 */ /* 0x000ee8000c1e9900 */
[----:B------:R-:W2:Y:S04]  /*0bc0*/  @P4 LDG.E.CONSTANT R19, desc[UR12][R6.64+0x4] ;  /* 0x0000040c06134981 */ /* 0x000ea8000c1e9900 */
[----:B------:R-:W2:Y:S04]  /*0bd0*/  @P4 LDG.E.CONSTANT R8, desc[UR12][R2.64+0x4] ;  /* 0x0000040c02084981 */ /* 0x000ea8000c1e9900 */
[----:B------:R-:W4:Y:S04]  /*0be0*/  @P2 LDG.E.CONSTANT R21, desc[UR12][R6.64+0x8] ;  /* 0x0000080c06152981 */ /* 0x000f28000c1e9900 */
[----:B------:R-:W4:Y:S04]  /*0bf0*/  @P2 LDG.E.CONSTANT R20, desc[UR12][R2.64+0x8] ;  /* 0x0000080c02142981 */ /* 0x000f28000c1e9900 */
[----:B------:R-:W4:Y:S04]  /*0c00*/  @P3 LDG.E.CONSTANT R23, desc[UR12][R6.64+0xc] ;  /* 0x00000c0c06173981 */ /* 0x000f28000c1e9900 */
[----:B------:R-:W4:Y:S01]  /*0c10*/  @P3 LDG.E.CONSTANT R22, desc[UR12][R2.64+0xc] ;  /* 0x00000c0c02163981 */ /* 0x000f22000c1e9900 */
[----:B------:R-:W-:-:S02]  /*0c20*/  VIADD R18, R18, 0x4 ;  /* 0x0000000412127836 */ /* 0x000fc40000000000 */
[----:B---3-5:R-:W-:-:S04]  /*0c30*/  @P1 FFMA R12, R9, R4, R12 ;  /* 0x00000004090c1223 */ /* 0x028fc8000000000c */
[----:B--2---:R-:W-:-:S04]  /*0c40*/  @P4 FFMA R12, R19, R8, R12 ;  /* 0x00000008130c4223 */ /* 0x004fc8000000000c */
[----:B----4-:R-:W-:-:S04]  /*0c50*/  @P2 FFMA R12, R21, R20, R12 ;  /* 0x00000014150c2223 */ /* 0x010fc8000000000c */
[----:B------:R-:W-:-:S07]  /*0c60*/  @P3 FFMA R12, R23, R22, R12 ;  /* 0x00000016170c3223 */ /* 0x000fce000000000c */
.L_x_37:
[----:B------:R-:W-:Y:S05]  /*0c70*/  BRA.U !UP1, `(.L_x_36) ;  /* 0x0000000109d47547 */ /* 0x000fea000b800000 */
[----:B------:R-:W-:Y:S02]  /*0c80*/  UISETP.NE.AND UP0, UPT, UR10, 0x1, UPT ;  /* 0x000000010a00788c */ /* 0x000fe4000bf05270 */
[----:B------:R-:W-:-:S04]  /*0c90*/  ULOP3.LUT UR7, UR7, 0x1, URZ, 0xc0, !UPT ;  /* 0x0000000107077892 */ /* 0x000fc8000f8ec0ff */
[----:B------:R-:W-:-:S03]  /*0ca0*/  UISETP.NE.U32.AND UP1, UPT, UR7, 0x1, UPT ;  /* 0x000000010700788c */ /* 0x000fc6000bf25070 */
[----:B------:R-:W-:Y:S08]  /*0cb0*/  BRA.U !UP0, `(.L_x_38) ;  /* 0x00000001087c7547 */ /* 0x000ff0000b800000 */
[----:B------:R-:W0:Y:S01]  /*0cc0*/  LDCU UR7, c[0x0][0x3b0] ;  /* 0x00007600ff0777ac */ /* 0x000e220008000800 */
[----:B------:R-:W-:Y:S01]  /*0cd0*/  IADD3 R23, PT, PT, R14, R18, RZ ;  /* 0x000000120e177210 */ /* 0x000fe20007ffe0ff */
[----:B------:R-:W1:Y:S04]  /*0ce0*/  LDC.64 R6, c[0x0][0x380] ;  /* 0x0000e000ff067b82 */ /* 0x000e680000000a00 */
[----:B------:R-:W-:-:S04]  /*0cf0*/  VIADD R2, R23, 0x1 ;  /* 0x0000000117027836 */ /* 0x000fc80000000000 */
[----:B------:R-:W2:Y:S01]  /*0d00*/  LDC.64 R8, c[0x0][0x388] ;  /* 0x0000e200ff087b82 */ /* 0x000ea20000000a00 */
[C---:B0-----:R-:W-:Y:S02]  /*0d10*/  ISETP.GE.AND P1, PT, R2.reuse, UR7, PT ;  /* 0x0000000702007c0c */ /* 0x041fe4000bf26270 */
[C---:B------:R-:W-:Y:S02]  /*0d20*/  ISETP.GE.AND P2, PT, R23.reuse, UR7, PT ;  /* 0x0000000717007c0c */ /* 0x040fe4000bf46270 */
[----:B------:R-:W-:Y:S02]  /*0d30*/  ISETP.GT.AND P1, PT, R2, -0x1, !P1 ;  /* 0xffffffff0200780c */ /* 0x000fe40004f24270 */
[----:B------:R-:W-:Y:S02]  /*0d40*/  ISETP.GT.AND P2, PT, R23, -0x1, !P2 ;  /* 0xffffffff1700780c */ /* 0x000fe40005744270 */
[----:B------:R-:W-:Y:S02]  /*0d50*/  PLOP3.LUT P1, PT, P0, P1, PT, 0x80, 0x8 ;  /* 0x000000000008781c */ /* 0x000fe40000723070 */
[----:B------:R-:W-:-:S11]  /*0d60*/  PLOP3.LUT P2, PT, P0, P2, PT, 0x80, 0x8 ;  /* 0x000000000008781c */ /* 0x000fd60000745070 */
[----:B------:R-:W0:Y:S01]  /*0d70*/  @P1 LDC.64 R2, c[0x0][0x388] ;  /* 0x0000e200ff021b82 */ /* 0x000e220000000a00 */
[----:B------:R-:W-:Y:S01]  /*0d80*/  @P1 SHF.R.S32.HI R27, RZ, 0x1f, R17 ;  /* 0x0000001fff1b1819 */ /* 0x000fe20000011411 */
[----:B------:R-:W-:Y:S01]  /*0d90*/  @P2 IMAD R21, R16, UR7, R23 ;  /* 0x0000000710152c24 */ /* 0x000fe2000f8e0217 */
[C---:B------:R-:W-:Y:S01]  /*0da0*/  @P1 IADD3 R19, P3, PT, R17.reuse, R18, RZ ;  /* 0x0000001211131210 */ /* 0x040fe20007f7e0ff */
[----:B------:R-:W-:Y:S02]  /*0db0*/  @P2 IMAD.IADD R25, R17, 0x1, R18 ;  /* 0x0000000111192824 */ /* 0x000fe400078e0212 */
[----:B-1----:R-:W-:Y:S01]  /*0dc0*/  @P2 IMAD.WIDE R6, R21, 0x4, R6 ;  /* 0x0000000415062825 */ /* 0x002fe200078e0206 */
[----:B------:R-:W-:Y:S01]  /*0dd0*/  @P1 LEA.HI.X.SX32 R20, R18, R27, 0x1, P3 ;  /* 0x0000001b12141211 */ /* 0x000fe200018f0eff */
[----:B------:R-:W1:Y:S02]  /*0de0*/  @P1 LDC.64 R4, c[0x0][0x380] ;  /* 0x0000e000ff041b82 */ /* 0x000e640000000a00 */
[----:B------:R-:W-:-:S02]  /*0df0*/  @P1 IMAD R23, R16, UR7, R23 ;  /* 0x0000000710171c24 */ /* 0x000fc4000f8e0217 */
[----:B--2---:R-:W-:Y:S01]  /*0e00*/  @P2 IMAD.WIDE R8, R25, 0x4, R8 ;  /* 0x0000000419082825 */ /* 0x004fe200078e0208 */
[----:B------:R-:W2:Y:S05]  /*0e10*/  @P2 LDG.E.CONSTANT R7, desc[UR12][R6.64] ;  /* 0x0000000c06072981 */ /* 0x000eaa000c1e9900 */
[----:B------:R-:W2:Y:S01]  /*0e20*/  @P2 LDG.E.CONSTANT R9, desc[UR12][R8.64] ;  /* 0x0000000c08092981 */ /* 0x000ea2000c1e9900 */
[----:B0-----:R-:W-:-:S04]  /*0e30*/  @P1 LEA R2, P3, R19, R2, 0x2 ;  /* 0x0000000213021211 */ /* 0x001fc800078610ff */
[----:B------:R-:W-:Y:S01]  /*0e40*/  @P1 LEA.HI.X R3, R19, R3, R20, 0x2, P3 ;  /* 0x0000000313031211 */ /* 0x000fe200018f1414 */
[----:B-1----:R-:W-:-:S04]  /*0e50*/  @P1 IMAD.WIDE R4, R23, 0x4, R4 ;  /* 0x0000000417041825 */ /* 0x002fc800078e0204 */
[----:B------:R-:W3:Y:S04]  /*0e60*/  @P1 LDG.E.CONSTANT R2, desc[UR12][R2.64+0x4] ;  /* 0x0000040c02021981 */ /* 0x000ee8000c1e9900 */
[----:B------:R-:W3:Y:S01]  /*0e70*/  @P1 LDG.E.CONSTANT R5, desc[UR12][R4.64+0x4] ;  /* 0x0000040c04051981 */ /* 0x000ee2000c1e9900 */
[----:B------:R-:W-:Y:S02]  /*0e80*/  VIADD R18, R18, 0x2 ;  /* 0x0000000212127836 */ /* 0x000fe40000000000 */
[----:B--2--5:R-:W-:-:S04]  /*0e90*/  @P2 FFMA R12, R9, R7, R12 ;  /* 0x00000007090c2223 */ /* 0x024fc8000000000c */
[----:B---3--:R-:W-:-:S07]  /*0ea0*/  @P1 FFMA R12, R5, R2, R12 ;  /* 0x00000002050c1223 */ /* 0x008fce000000000c */
.L_x_38:
[----:B------:R-:W-:Y:S05]  /*0eb0*/  BRA.U UP1, `(.L_x_36) ;  /* 0x0000000101447547 */ /* 0x000fea000b800000 */
[----:B------:R-:W0:Y:S01]  /*0ec0*/  LDCU UR7, c[0x0][0x3b0] ;  /* 0x00007600ff0777ac */ /* 0x000e220008000800 */
[----:B------:R-:W-:Y:S01]  /*0ed0*/  IMAD.IADD R7, R14, 0x1, R18 ;  /* 0x000000010e077824 */ /* 0x000fe200078e0212 */
[----:B------:R-:W-:Y:S04]  /*0ee0*/  BSSY.RECONVERGENT B0, `(.L_x_36) ;  /* 0x000000e000007945 */ /* 0x000fe80003800200 */
[----:B0-----:R-:W-:-:S04]  /*0ef0*/  ISETP.GE.AND P1, PT, R7, UR7, PT ;  /* 0x0000000707007c0c */ /* 0x001fc8000bf26270 */
[----:B------:R-:W-:-:S04]  /*0f00*/  ISETP.GT.AND P1, PT, R7, -0x1, !P1 ;  /* 0xffffffff0700780c */ /* 0x000fc80004f24270 */
[----:B------:R-:W-:-:S13]  /*0f10*/  PLOP3.LUT P1, PT, P0, P1, PT, 0x80, 0x8 ;  /* 0x000000000008781c */ /* 0x000fda0000723070 */
[----:B------:R-:W-:Y:S05]  /*0f20*/  @!P1 BRA `(.L_x_39) ;  /* 0x0000000000249947 */ /* 0x000fea0003800000 */
[----:B------:R-:W0:Y:S01]  /*0f30*/  LDC.64 R4, c[0x0][0x380] ;  /* 0x0000e000ff047b82 */ /* 0x000e220000000a00 */
[----:B------:R-:W-:Y:S02]  /*0f40*/  IMAD R7, R16, UR7, R7 ;  /* 0x0000000710077c24 */ /* 0x000fe4000f8e0207 */
[----:B------:R-:W-:-:S05]  /*0f50*/  IMAD.IADD R17, R17, 0x1, R18 ;  /* 0x0000000111117824 */ /* 0x000fca00078e0212 */
[----:B------:R-:W1:Y:S01]  /*0f60*/  LDC.64 R2, c[0x0][0x388] ;  /* 0x0000e200ff027b82 */ /* 0x000e620000000a00 */
[----:B0-----:R-:W-:-:S06]  /*0f70*/  IMAD.WIDE R4, R7, 0x4, R4 ;  /* 0x0000000407047825 */ /* 0x001fcc00078e0204 */
[----:B------:R-:W2:Y:S01]  /*0f80*/  LDG.E.CONSTANT R5, desc[UR12][R4.64] ;  /* 0x0000000c04057981 */ /* 0x000ea2000c1e9900 */
[----:B-1----:R-:W-:-:S06]  /*0f90*/  IMAD.WIDE R2, R17, 0x4, R2 ;  /* 0x0000000411027825 */ /* 0x002fcc00078e0202 */
[----:B------:R-:W2:Y:S02]  /*0fa0*/  LDG.E.CONSTANT R2, desc[UR12][R2.64] ;  /* 0x0000000c02027981 */ /* 0x000ea4000c1e9900 */
[----:B--2--5:R-:W-:-:S07]  /*0fb0*/  FFMA R12, R5, R2, R12 ;  /* 0x00000002050c7223 */ /* 0x024fce000000000c */
.L_x_39:
[----:B------:R-:W-:Y:S05]  /*0fc0*/  BSYNC.RECONVERGENT B0 ;  /* 0x0000000000007941 */ /* 0x000fea0003800200 */
.L_x_36:
[----:B------:R-:W-:Y:S05]  /*0fd0*/  @P6 BRA `(.L_x_40) ;  /* 0xfffffff000fc6947 */ /* 0x000fea000383ffff */
[----:B------:R-:W0:Y:S01]  /*0fe0*/  LDCU UR5, c[0x0][0x3a4] ;  /* 0x00007480ff0577ac */ /* 0x000e220008000800 */
[----:B------:R-:W-:-:S04]  /*0ff0*/  UIADD3 UR4, UPT, UPT, UR4, 0x1, URZ ;  /* 0x0000000104047890 */ /* 0x000fc8000fffe0ff */
[----:B0-----:R-:W-:-:S09]  /*1000*/  UISETP.NE.AND UP0, UPT, UR4, UR5, UPT ;  /* 0x000000050400728c */ /* 0x001fd2000bf05270 */
[----:B------:R-:W-:Y:S05]  /*1010*/  BRA.U UP0, `(.L_x_41) ;  /* 0xfffffff100e07547 */ /* 0x000fea000b83ffff */
.L_x_33:
[----:B------:R-:W0:Y:S01]  /*1020*/  LDCU.64 UR10, c[0x0][0x3a8] ;  /* 0x00007500ff0a77ac */ /* 0x000e220008000a00 */
[----:B------:R-:W1:Y:S01]  /*1030*/  LDC.64 R2, c[0x0][0x398] ;  /* 0x0000e600ff027b82 */ /* 0x000e620000000a00 */
[----:B------:R-:W2:Y:S01]  /*1040*/  LDCU UR5, c[0x0][0x3b0] ;  /* 0x00007600ff0577ac */ /* 0x000ea20008000800 */
[----:B0-----:R-:W-:-:S04]  /*1050*/  IMAD R13, R10, UR10, R13 ;  /* 0x0000000a0a0d7c24 */ /* 0x001fc8000f8e020d */
[----:B------:R-:W-:-:S04]  /*1060*/  IMAD R0, R13, UR11, R0 ;  /* 0x0000000b0d007c24 */ /* 0x000fc8000f8e0200 */
[----:B--2---:R-:W-:-:S04]  /*1070*/  IMAD R11, R0, UR5, R11 ;  /* 0x00000005000b7c24 */ /* 0x004fc8000f8e020b */
[----:B-1----:R-:W-:-:S05]  /*1080*/  IMAD.WIDE R2, R11, 0x4, R2 ;  /* 0x000000040b027825 */ /* 0x002fca00078e0202 */
[----:B-----5:R-:W-:Y:S01]  /*1090*/  STG.E desc[UR12][R2.64], R12 ;  /* 0x0000000c02007986 */ /* 0x020fe2000c10190c */
[----:B------:R-:W-:Y:S05]  /*10a0*/  EXIT ;  /* 0x000000000000794d */ /* 0x000fea0003800000 */
.L_x_42:
        /* <DEDUP_REMOVED lines=13> */
.L_x_76:


//--------------------- .text._Z14MSELossForwardPKfS0_PfS1_i --------------------------
	.section	.text._Z14MSELossForwardPKfS0_PfS1_i,"ax",@progbits
	.align	128
        .global         _Z14MSELossForwardPKfS0_PfS1_i
        .type           _Z14MSELossForwardPKfS0_PfS1_i,@function
        .size           _Z14MSELossForwardPKfS0_PfS1_i,(.L_x_68 - _Z14MSELossForwardPKfS0_PfS1_i)
        .other          _Z14MSELossForwardPKfS0_PfS1_i,@"STO_CUDA_ENTRY STV_DEFAULT"
_Z14MSELossForwardPKfS0_PfS1_i:
.text._Z14MSELossForwardPKfS0_PfS1_i:
        /* <DEDUP_REMOVED lines=9> */
[----:B------:R-:W1:Y:S07]  /*0090*/  LDCU.64 UR6, c[0x0][0x358] ;  /* 0x00006b00ff0677ac */ /* 0x000e6e0008000a00 */
[----:B------:R-:W2:Y:S08]  /*00a0*/  LDC.64 R4, c[0x0][0x380] ;  /* 0x0000e000ff047b82 */ /* 0x000eb00000000a00 */
[----:B------:R-:W3:Y:S01]  /*00b0*/  LDC.64 R8, c[0x0][0x390] ;  /* 0x0000e400ff087b82 */ /* 0x000ee20000000a00 */
[----:B0-----:R-:W-:-:S06]  /*00c0*/  IMAD.WIDE R6, R2, 0x4, R6 ;  /* 0x0000000402067825 */ /* 0x001fcc00078e0206 */
[----:B-1----:R-:W4:Y:S01]  /*00d0*/  LDG.E.CONSTANT R6, desc[UR6][R6.64] ;  /* 0x0000000606067981 */ /* 0x002f22000c1e9900 */
[----:B--2---:R-:W-:-:S05]  /*00e0*/  IMAD.WIDE R4, R2, 0x4, R4 ;  /* 0x0000000402047825 */ /* 0x004fca00078e0204 */
[----:B------:R0:W4:Y:S01]  /*00f0*/  LDG.E.CONSTANT R3, desc[UR6][R4.64] ;  /* 0x0000000604037981 */ /* 0x000122000c1e9900 */
[----:B------:R-:W-:-:S04]  /*0100*/  I2FP.F32.S32 R10, UR5 ;  /* 0x00000005000a7c45 */ /* 0x000fc80008201400 */
[----:B------:R-:W1:Y:S01]  /*0110*/  MUFU.RCP R13, R10 ;  /* 0x0000000a000d7308 */ /* 0x000e620000001000 */
[----:B---3--:R-:W-:Y:S01]  /*0120*/  IMAD.WIDE R8, R2, 0x4, R8 ;  /* 0x0000000402087825 */ /* 0x008fe200078e0208 */
[----:B------:R-:W-:-:S03]  /*0130*/  UMOV UR4, 0x40000000 ;  /* 0x4000000000047882 */ /* 0x000fc60000000000 */
[----:B------:R-:W-:-:S04]  /*0140*/  IMAD.U32 R15, RZ, RZ, UR4 ;  /* 0x00000004ff0f7e24 */ /* 0x000fc8000f8e00ff */
[----:B------:R-:W2:Y:S01]  /*0150*/  FCHK P0, R15, R10 ;  /* 0x0000000a0f007302 */ /* 0x000ea20000000000 */
[----:B-1----:R-:W-:-:S04]  /*0160*/  FFMA R0, -R10, R13, 1 ;  /* 0x3f8000000a007423 */ /* 0x002fc8000000010d */
[----:B------:R-:W-:-:S04]  /*0170*/  FFMA R0, R13, R0, R13 ;  /* 0x000000000d007223 */ /* 0x000fc8000000000d */
[----:B0-----:R-:W-:-:S04]  /*0180*/  FFMA R5, R0, 2, RZ ;  /* 0x4000000000057823 */ /* 0x001fc800000000ff */
[----:B------:R-:W-:-:S04]  /*0190*/  FFMA R4, -R10, R5, 2 ;  /* 0x400000000a047423 */ /* 0x000fc80000000105 */
[----:B------:R-:W-:Y:S01]  /*01a0*/  FFMA R0, R0, R4, R5 ;  /* 0x0000000400007223 */ /* 0x000fe20000000005 */
[----:B----4-:R-:W-:-:S04]  /*01b0*/  FADD R3, R3, -R6 ;  /* 0x8000000603037221 */ /* 0x010fc80000000000 */
[----:B------:R-:W-:-:S05]  /*01c0*/  FMUL R11, R3, R3 ;  /* 0x00000003030b7220 */ /* 0x000fca0000400000 */
[----:B------:R0:W-:Y:S01]  /*01d0*/  STG.E desc[UR6][R8.64], R11 ;  /* 0x0000000b08007986 */ /* 0x0001e2000c101906 */
[----:B--2---:R-:W-:Y:S05]  /*01e0*/  @!P0 BRA `(.L_x_43) ;  /* 0x00000000000c8947 */ /* 0x004fea0003800000 */
[----:B------:R-:W-:-:S07]  /*01f0*/  MOV R4, 0x210 ;  /* 0x0000021000047802 */ /* 0x000fce0000000f00 */
[----:B0-----:R-:W-:Y:S05]  /*0200*/  CALL.REL.NOINC `($__internal_0_$__cuda_sm3x_div_rn_noftz_f32_slowpath) ;  /* 0x0000000000187944 */ /* 0x001fea0003c00000 */
[----:B------:R-:W-:-:S07]  /*0210*/  IMAD.MOV.U32 R0, RZ, RZ, R8 ;  /* 0x000000ffff007224 */ /* 0x000fce00078e0008 */
.L_x_43:
[----:B------:R-:W1:Y:S01]  /*0220*/  LDC.64 R4, c[0x0][0x398] ;  /* 0x0000e600ff047b82 */ /* 0x000e620000000a00 */
[----:B------:R-:W-:Y:S01]  /*0230*/  FMUL R7, R3, R0 ;  /* 0x0000000003077220 */ /* 0x000fe20000400000 */
[----:B-1----:R-:W-:-:S05]  /*0240*/  IMAD.WIDE R2, R2, 0x4, R4 ;  /* 0x0000000402027825 */ /* 0x002fca00078e0204 */
[----:B------:R-:W-:Y:S01]  /*0250*/  STG.E desc[UR6][R2.64], R7 ;  /* 0x0000000702007986 */ /* 0x000fe2000c101906 */
[----:B------:R-:W-:Y:S05]  /*0260*/  EXIT ;  /* 0x000000000000794d */ /* 0x000fea0003800000 */
        .weak           $__internal_0_$__cuda_sm3x_div_rn_noftz_f32_slowpath
        .type           $__internal_0_$__cuda_sm3x_div_rn_noftz_f32_slowpath,@function
        .size           $__internal_0_$__cuda_sm3x_div_rn_noftz_f32_slowpath,(.L_x_68 - $__internal_0_$__cuda_sm3x_div_rn_noftz_f32_slowpath)
$__internal_0_$__cuda_sm3x_div_rn_noftz_f32_slowpath:
[----:B------:R-:W-:-:S04]  /*0270*/  SHF.R.U32.HI R0, RZ, 0x17, R10 ;  /* 0x00000017ff007819 */ /* 0x000fc8000001160a */
[----:B------:R-:W-:-:S05]  /*0280*/  LOP3.LUT R5, R0, 0xff, RZ, 0xc0, !PT ;  /* 0x000000ff00057812 */ /* 0x000fca00078ec0ff */
[----:B------:R-:W-:-:S05]  /*0290*/  VIADD R7, R5, 0xffffffff ;  /* 0xffffffff05077836 */ /* 0x000fca0000000000 */
[----:B------:R-:W-:-:S13]  /*02a0*/  ISETP.GT.U32.AND P0, PT, R7, 0xfd, PT ;  /* 0x000000fd0700780c */ /* 0x000fda0003f04070 */
[----:B------:R-:W-:Y:S01]  /*02b0*/  @!P0 IMAD.MOV.U32 R6, RZ, RZ, RZ ;  /* 0x000000ffff068224 */ /* 0x000fe200078e00ff */
[----:B------:R-:W-:Y:S06]  /*02c0*/  @!P0 BRA `(.L_x_44) ;  /* 0x0000000000408947 */ /* 0x000fec0003800000 */
[----:B------:R-:W-:Y:S01]  /*02d0*/  FSETP.GTU.FTZ.AND P0, PT, |R10|, +INF , PT ;  /* 0x7f8000000a00780b */ /* 0x000fe20003f1c200 */
[----:B------:R-:W-:-:S12]  /*02e0*/  IMAD.MOV.U32 R0, RZ, RZ, R10 ;  /* 0x000000ffff007224 */ /* 0x000fd800078e000a */
[----:B------:R-:W-:Y:S05]  /*02f0*/  @P0 BRA `(.L_x_45) ;  /* 0x0000000400280947 */ /* 0x000fea0003800000 */
[----:B------:R-:W-:-:S05]  /*0300*/  IMAD.MOV.U32 R6, RZ, RZ, 0x40000000 ;  /* 0x40000000ff067424 */ /* 0x000fca00078e00ff */
[----:B------:R-:W-:-:S13]  /*0310*/  LOP3.LUT P0, RZ, R10, 0x7fffffff, R6, 0xc8, !PT ;  /* 0x7fffffff0aff7812 */ /* 0x000fda000780c806 */
[----:B------:R-:W-:Y:S05]  /*0320*/  @!P0 BRA `(.L_x_46) ;  /* 0x0000000400148947 */ /* 0x000fea0003800000 */
[----:B------:R-:W-:Y:S02]  /*0330*/  FSETP.NEU.FTZ.AND P0, PT, |R0|, +INF , PT ;  /* 0x7f8000000000780b */ /* 0x000fe40003f1d200 */
[----:B------:R-:W-:-:S04]  /*0340*/  LOP3.LUT P1, RZ, R6, 0x7fffffff, RZ, 0xc0, !PT ;  /* 0x7fffffff06ff7812 */ /* 0x000fc8000782c0ff */
[----:B------:R-:W-:-:S13]  /*0350*/  PLOP3.LUT P0, PT, P0, P1, PT, 0x2f, 0xf2 ;  /* 0x0000000000f2781c */ /* 0x000fda0000702577 */
[----:B------:R-:W-:Y:S05]  /*0360*/  @P0 BRA `(.L_x_47) ;  /* 0x0000000000fc0947 */ /* 0x000fea0003800000 */
[----:B------:R-:W-:-:S13]  /*0370*/  LOP3.LUT P0, RZ, R10, 0x7fffffff, RZ, 0xc0, !PT ;  /* 0x7fffffff0aff7812 */ /* 0x000fda000780c0ff */
[----:B------:R-:W-:Y:S05]  /*0380*/  @!P0 BRA `(.L_x_48) ;  /* 0x0000000000e88947 */ /* 0x000fea0003800000 */
[----:B------:R-:W-:Y:S01]  /*0390*/  ISETP.GE.AND P0, PT, R7, RZ, PT ;  /* 0x000000ff0700720c */ /* 0x000fe20003f06270 */
[----:B------:R-:W-:-:S12]  /*03a0*/  IMAD.MOV.U32 R6, RZ, RZ, RZ ;  /* 0x000000ffff067224 */ /* 0x000fd800078e00ff */
[----:B------:R-:W-:Y:S01]  /*03b0*/  @!P0 FFMA R10, R0, 1.84467440737095516160e+19, RZ ;  /* 0x5f800000000a8823 */ /* 0x000fe200000000ff */
[----:B------:R-:W-:-:S07]  /*03c0*/  @!P0 VIADD R6, R6, 0x40 ;  /* 0x0000004006068836 */ /* 0x000fce0000000000 */
.L_x_44:
[----:B------:R-:W-:Y:S01]  /*03d0*/  LEA R7, R5, 0xc0800000, 0x17 ;  /* 0xc080000005077811 */ /* 0x000fe200078eb8ff */
[----:B------:R-:W-:Y:S01]  /*03e0*/  UMOV UR4, 0x40000000 ;  /* 0x4000000000047882 */ /* 0x000fe20000000000 */
[----:B------:R-:W-:Y:S01]  /*03f0*/  IADD3 R5, PT, PT, R6, 0x80, -R5 ;  /* 0x0000008006057810 */ /* 0x000fe20007ffe805 */
[----:B------:R-:W-:Y:S02]  /*0400*/  UIADD3 UR4, UPT, UPT, UR4, -0x800000, URZ ;  /* 0xff80000004047890 */ /* 0x000fe4000fffe0ff */
[----:B------:R-:W-:-:S04]  /*0410*/  IMAD.IADD R7, R10, 0x1, -R7 ;  /* 0x000000010a077824 */ /* 0x000fc800078e0a07 */
[----:B------:R-:W0:Y:S01]  /*0420*/  MUFU.RCP R0, R7 ;  /* 0x0000000700007308 */ /* 0x000e220000001000 */
[----:B------:R-:W-:-:S04]  /*0430*/  FADD.FTZ R9, -R7, -RZ ;  /* 0x800000ff07097221 */ /* 0x000fc80000010100 */
[----:B0-----:R-:W-:-:S04]  /*0440*/  FFMA R11, R0, R9, 1 ;  /* 0x3f800000000b7423 */ /* 0x001fc80000000009 */
[----:B------:R-:W-:-:S04]  /*0450*/  FFMA R0, R0, R11, R0 ;  /* 0x0000000b00007223 */ /* 0x000fc80000000000 */
[----:B------:R-:W-:-:S04]  /*0460*/  FFMA R8, R0, UR4, RZ ;  /* 0x0000000400087c23 */ /* 0x000fc800080000ff */
[----:B------:R-:W-:-:S04]  /*0470*/  FFMA R11, R9, R8, UR4 ;  /* 0x00000004090b7e23 */ /* 0x000fc80008000008 */
[----:B------:R-:W-:-:S04]  /*0480*/  FFMA R11, R0, R11, R8 ;  /* 0x0000000b000b7223 */ /* 0x000fc80000000008 */
[----:B------:R-:W-:-:S04]  /*0490*/  FFMA R10, R9, R11, UR4 ;  /* 0x00000004090a7e23 */ /* 0x000fc8000800000b */
[----:B------:R-:W-:-:S05]  /*04a0*/  FFMA R8, R0, R10, R11 ;  /* 0x0000000a00087223 */ /* 0x000fca000000000b */
[----:B------:R-:W-:-:S04]  /*04b0*/  SHF.R.U32.HI R7, RZ, 0x17, R8 ;  /* 0x00000017ff077819 */ /* 0x000fc80000011608 */
[----:B------:R-:W-:-:S05]  /*04c0*/  LOP3.LUT R7, R7, 0xff, RZ, 0xc0, !PT ;  /* 0x000000ff07077812 */ /* 0x000fca00078ec0ff */
[----:B------:R-:W-:-:S04]  /*04d0*/  IMAD.IADD R9, R7, 0x1, R5 ;  /* 0x0000000107097824 */ /* 0x000fc800078e0205 */
[----:B------:R-:W-:-:S05]  /*04e0*/  VIADD R6, R9, 0xffffffff ;  /* 0xffffffff09067836 */ /* 0x000fca0000000000 */
[----:B------:R-:W-:-:S13]  /*04f0*/  ISETP.GE.U32.AND P0, PT, R6, 0xfe, PT ;  /* 0x000000fe0600780c */ /* 0x000fda0003f06070 */
[----:B------:R-:W-:Y:S05]  /*0500*/  @!P0 BRA `(.L_x_49) ;  /* 0x0000000000808947 */ /* 0x000fea0003800000 */
[----:B------:R-:W-:-:S13]  /*0510*/  ISETP.GT.AND P0, PT, R9, 0xfe, PT ;  /* 0x000000fe0900780c */ /* 0x000fda0003f04270 */
[----:B------:R-:W-:Y:S05]  /*0520*/  @P0 BRA `(.L_x_50) ;  /* 0x00000000006c0947 */ /* 0x000fea0003800000 */
[----:B------:R-:W-:-:S13]  /*0530*/  ISETP.GE.AND P0, PT, R9, 0x1, PT ;  /* 0x000000010900780c */ /* 0x000fda0003f06270 */
[----:B------:R-:W-:Y:S05]  /*0540*/  @P0 BRA `(.L_x_51) ;  /* 0x0000000000980947 */ /* 0x000fea0003800000 */
[----:B------:R-:W-:Y:S02]  /*0550*/  ISETP.GE.AND P0, PT, R9, -0x18, PT ;  /* 0xffffffe80900780c */ /* 0x000fe40003f06270 */
[----:B------:R-:W-:-:S11]  /*0560*/  LOP3.LUT R8, R8, 0x80000000, RZ, 0xc0, !PT ;  /* 0x8000000008087812 */ /* 0x000fd600078ec0ff */
[----:B------:R-:W-:Y:S05]  /*0570*/  @!P0 BRA `(.L_x_51) ;  /* 0x00000000008c8947 */ /* 0x000fea0003800000 */
[CC--:B------:R-:W-:Y:S01]  /*0580*/  FFMA.RZ R5, R0.reuse, R10.reuse, R11 ;  /* 0x0000000a00057223 */ /* 0x0c0fe2000000c00b */
[C---:B------:R-:W-:Y:S01]  /*0590*/  VIADD R7, R9.reuse, 0x20 ;  /* 0x0000002009077836 */ /* 0x040fe20000000000 */
[C---:B------:R-:W-:Y:S02]  /*05a0*/  ISETP.NE.AND P2, PT, R9.reuse, RZ, PT ;  /* 0x000000ff0900720c */ /* 0x040fe40003f45270 */
[----:B------:R-:W-:Y:S01]  /*05b0*/  ISETP.NE.AND P1, PT, R9, RZ, PT ;  /* 0x000000ff0900720c */ /* 0x000fe20003f25270 */
[----:B------:R-:W-:Y:S01]  /*05c0*/  IMAD.MOV R9, RZ, RZ, -R9 ;  /* 0x000000ffff097224 */ /* 0x000fe200078e0a09 */
[----:B------:R-:W-:Y:S01]  /*05d0*/  LOP3.LUT R6, R5, 0x7fffff, RZ, 0xc0, !PT ;  /* 0x007fffff05067812 */ /* 0x000fe200078ec0ff */
[CCC-:B------:R-:W-:Y:S01]  /*05e0*/  FFMA.RP R5, R0.reuse, R10.reuse, R11.reuse ;  /* 0x0000000a00057223 */ /* 0x1c0fe2000000800b */
[----:B------:R-:W-:Y:S02]  /*05f0*/  FFMA.RM R0, R0, R10, R11 ;  /* 0x0000000a00007223 */ /* 0x000fe4000000400b */
[----:B------:R-:W-:-:S03]  /*0600*/  LOP3.LUT R6, R6, 0x800000, RZ, 0xfc, !PT ;  /* 0x0080000006067812 */ /* 0x000fc600078efcff */
[----:B------:R-:W-:Y:S02]  /*0610*/  FSETP.NEU.FTZ.AND P0, PT, R5, R0, PT ;  /* 0x000000000500720b */ /* 0x000fe40003f1d000 */
[----:B------:R-:W-:Y:S02]  /*0620*/  SHF.L.U32 R7, R6, R7, RZ ;  /* 0x0000000706077219 */ /* 0x000fe400000006ff */
[----:B------:R-:W-:Y:S02]  /*0630*/  SEL R5, R9, RZ, P2 ;  /* 0x000000ff09057207 */ /* 0x000fe40001000000 */
[----:B------:R-:W-:Y:S02]  /*0640*/  ISETP.NE.AND P1, PT, R7, RZ, P1 ;  /* 0x000000ff0700720c */ /* 0x000fe40000f25270 */
[----:B------:R-:W-:Y:S02]  /*0650*/  SHF.R.U32.HI R5, RZ, R5, R6 ;  /* 0x00000005ff057219 */ /* 0x000fe40000011606 */
[----:B------:R-:W-:-:S02]  /*0660*/  PLOP3.LUT P0, PT, P0, P1, PT, 0xf8, 0x8f ;  /* 0x00000000008f781c */ /* 0x000fc40000703f70 */
[----:B------:R-:W-:Y:S02]  /*0670*/  SHF.R.U32.HI R7, RZ, 0x1, R5 ;  /* 0x00000001ff077819 */ /* 0x000fe40000011605 */
[----:B------:R-:W-:-:S04]  /*0680*/  SEL R0, RZ, 0x1, !P0 ;  /* 0x00000001ff007807 */ /* 0x000fc80004000000 */
[----:B------:R-:W-:-:S04]  /*0690*/  LOP3.LUT R0, R0, 0x1, R7, 0xf8, !PT ;  /* 0x0000000100007812 */ /* 0x000fc800078ef807 */
[----:B------:R-:W-:-:S05]  /*06a0*/  LOP3.LUT R0, R0, R5, RZ, 0xc0, !PT ;  /* 0x0000000500007212 */ /* 0x000fca00078ec0ff */
[----:B------:R-:W-:-:S05]  /*06b0*/  IMAD.IADD R7, R7, 0x1, R0 ;  /* 0x0000000107077824 */ /* 0x000fca00078e0200 */
[----:B------:R-:W-:Y:S01]  /*06c0*/  LOP3.LUT R8, R7, R8, RZ, 0xfc, !PT ;  /* 0x0000000807087212 */ /* 0x000fe200078efcff */
[----:B------:R-:W-:Y:S06]  /*06d0*/  BRA `(.L_x_51) ;  /* 0x0000000000347947 */ /* 0x000fec0003800000 */
.L_x_50:
[----:B------:R-:W-:-:S04]  /*06e0*/  LOP3.LUT R8, R8, 0x80000000, RZ, 0xc0, !PT ;  /* 0x8000000008087812 */ /* 0x000fc800078ec0ff */
[----:B------:R-:W-:Y:S01]  /*06f0*/  LOP3.LUT R8, R8, 0x7f800000, RZ, 0xfc, !PT ;  /* 0x7f80000008087812 */ /* 0x000fe200078efcff */
[----:B------:R-:W-:Y:S06]  /*0700*/  BRA `(.L_x_51) ;  /* 0x0000000000287947 */ /* 0x000fec0003800000 */
.L_x_49:
[----:B------:R-:W-:Y:S01]  /*0710*/  IMAD R8, R5, 0x800000, R8 ;  /* 0x0080000005087824 */ /* 0x000fe200078e0208 */
[----:B------:R-:W-:Y:S06]  /*0720*/  BRA `(.L_x_51) ;  /* 0x0000000000207947 */ /* 0x000fec0003800000 */
.L_x_48:
[----:B------:R-:W-:-:S04]  /*0730*/  LOP3.LUT R6, R10, 0x80000000, R6, 0x48, !PT ;  /* 0x800000000a067812 */ /* 0x000fc800078e4806 */
[----:B------:R-:W-:Y:S01]  /*0740*/  LOP3.LUT R8, R6, 0x7f800000, RZ, 0xfc, !PT ;  /* 0x7f80000006087812 */ /* 0x000fe200078efcff */
[----:B------:R-:W-:Y:S06]  /*0750*/  BRA `(.L_x_51) ;  /* 0x0000000000147947 */ /* 0x000fec0003800000 */
.L_x_47:
[----:B------:R-:W-:Y:S01]  /*0760*/  LOP3.LUT R8, R10, 0x80000000, R6, 0x48, !PT ;  /* 0x800000000a087812 */ /* 0x000fe200078e4806 */
[----:B------:R-:W-:Y:S06]  /*0770*/  BRA `(.L_x_51) ;  /* 0x00000000000c7947 */ /* 0x000fec0003800000 */
.L_x_46:
[----:B------:R-:W0:Y:S01]  /*0780*/  MUFU.RSQ R8, -QNAN ;  /* 0xffc0000000087908 */ /* 0x000e220000001400 */
[----:B------:R-:W-:Y:S05]  /*0790*/  BRA `(.L_x_51) ;  /* 0x0000000000047947 */ /* 0x000fea0003800000 */
.L_x_45:
[----:B------:R-:W-:-:S07]  /*07a0*/  FADD.FTZ R8, R0, 2 ;  /* 0x4000000000087421 */ /* 0x000fce0000010000 */
.L_x_51:
[----:B------:R-:W-:-:S04]  /*07b0*/  IMAD.MOV.U32 R5, RZ, RZ, 0x0 ;  /* 0x00000000ff057424 */ /* 0x000fc800078e00ff */
[----:B0-----:R-:W-:Y:S05]  /*07c0*/  RET.REL.NODEC R4 `(_Z14MSELossForwardPKfS0_PfS1_i) ;  /* 0xfffffff8040c7950 */ /* 0x001fea0003c3ffff */
.L_x_52:
        /* <DEDUP_REMOVED lines=11> */
.L_x_68:


//--------------------- .text._Z19Upsample2x2BackwardPKfPfiiii --------------------------
	.section	.text._Z19Upsample2x2BackwardPKfPfiiii,"ax",@progbits
	.align	128
        .global         _Z19Upsample2x2BackwardPKfPfiiii
        .type           _Z19Upsample2x2BackwardPKfPfiiii,@function
        .size           _Z19Upsample2x2BackwardPKfPfiiii,(.L_x_78 - _Z19Upsample2x2BackwardPKfPfiiii)
        .other          _Z19Upsample2x2BackwardPKfPfiiii,@"STO_CUDA_ENTRY STV_DEFAULT"
_Z19Upsample2x2BackwardPKfPfiiii:
.text._Z19Upsample2x2BackwardPKfPfiiii:
[----:B------:R-:W-:Y:S08]  /*0000*/  LDC R1, c[0x0][0x37c] ;  /* 0x0000df00ff017b82 */ /* 0x000ff00000000800 */
[----:B------:R-:W0:Y:S01]  /*0010*/  LDC R4, c[0x0][0x394] ;  /* 0x0000e500ff047b82 */ /* 0x000e220000000800 */
[----:B------:R-:W1:Y:S01]  /*0020*/  S2R R11, SR_CTAID.Z ;  /* 0x00000000000b7919 */ /* 0x000e620000002700 */
[----:B------:R-:W2:Y:S01]  /*0030*/  LDCU UR6, c[0x0][0x390] ;  /* 0x00007200ff0677ac */ /* 0x000ea20008000800 */
[----:B------:R-:W3:Y:S05]  /*0040*/  S2R R8, SR_TID.Y ;  /* 0x0000000000087919 */ /* 0x000eea0000002200 */
[----:B------:R-:W-:Y:S01]  /*0050*/  S2UR UR5, SR_CTAID.Y ;  /* 0x00000000000579c3 */ /* 0x000fe20000002600 */
[----:B------:R-:W4:Y:S07]  /*0060*/  S2R R9, SR_TID.X ;  /* 0x0000000000097919 */ /* 0x000f2e0000002100 */
[----:B------:R-:W4:Y:S01]  /*0070*/  S2UR UR4, SR_CTAID.X ;  /* 0x00000000000479c3 */ /* 0x000f220000002500 */
[----:B0-----:R-:W-:-:S04]  /*0080*/  IABS R10, R4 ;  /* 0x00000004000a7213 */ /* 0x001fc80000000000 */
[----:B------:R-:W0:Y:S01]  /*0090*/  I2F.RP R0, R10 ;  /* 0x0000000a00007306 */ /* 0x000e220000209400 */
[----:B-1----:R-:W-:Y:S02]  /*00a0*/  IABS R7, R11 ;  /* 0x0000000b00077213 */ /* 0x002fe40000000000 */
[----:B------:R-:W-:-:S04]  /*00b0*/  LOP3.LUT R12, R11, R4, RZ, 0x3c, !PT ;  /* 0x000000040b0c7212 */ /* 0x000fc800078e3cff */
[----:B------:R-:W-:Y:S01]  /*00c0*/  ISETP.GE.AND P2, PT, R12, RZ, PT ;  /* 0x000000ff0c00720c */ /* 0x000fe20003f46270 */
[----:B0-----:R-:W0:Y:S02]  /*00d0*/  MUFU.RCP R0, R0 ;  /* 0x0000000000007308 */ /* 0x001e240000001000 */
[----:B0-----:R-:W-:-:S06]  /*00e0*/  IADD3 R2, PT, PT, R0, 0xffffffe, RZ ;  /* 0x0ffffffe00027810 */ /* 0x001fcc0007ffe0ff */
[----:B------:R0:W1:Y:S02]  /*00f0*/  F2I.FTZ.U32.TRUNC.NTZ R3, R2 ;  /* 0x0000000200037305 */ /* 0x000064000021f000 */
[----:B0-----:R-:W-:Y:S01]  /*0100*/  IMAD.MOV.U32 R2, RZ, RZ, RZ ;  /* 0x000000ffff027224 */ /* 0x001fe200078e00ff */
[----:B-1----:R-:W-:-:S05]  /*0110*/  IADD3 R5, PT, PT, RZ, -R3, RZ ;  /* 0x80000003ff057210 */ /* 0x002fca0007ffe0ff */
[----:B------:R-:W-:-:S04]  /*0120*/  IMAD R5, R5, R10, RZ ;  /* 0x0000000a05057224 */ /* 0x000fc800078e02ff */
[----:B------:R-:W-:-:S06]  /*0130*/  IMAD.HI.U32 R3, R3, R5, R2 ;  /* 0x0000000503037227 */ /* 0x000fcc00078e0002 */
[----:B------:R-:W-:Y:S02]  /*0140*/  IMAD.HI.U32 R6, R3, R7, RZ ;  /* 0x0000000703067227 */ /* 0x000fe400078e00ff */
[----:B------:R-:W0:Y:S03]  /*0150*/  LDC.64 R2, c[0x0][0x398] ;  /* 0x0000e600ff027b82 */ /* 0x000e260000000a00 */
[----:B------:R-:W-:-:S05]  /*0160*/  IADD3 R0, PT, PT, -R6, RZ, RZ ;  /* 0x000000ff06007210 */ /* 0x000fca0007ffe1ff */
[C---:B------:R-:W-:Y:S02]  /*0170*/  IMAD R7, R10.reuse, R0, R7 ;  /* 0x000000000a077224 */ /* 0x040fe400078e0207 */
[----:B------:R-:W4:Y:S03]  /*0180*/  LDC R0, c[0x0][0x360] ;  /* 0x0000d800ff007b82 */ /* 0x000f260000000800 */
[----:B------:R-:W-:-:S05]  /*0190*/  ISETP.GT.U32.AND P1, PT, R10, R7, PT ;  /* 0x000000070a00720c */ /* 0x000fca0003f24070 */
[----:B------:R-:W3:Y:S08]  /*01a0*/  LDC R5, c[0x0][0x364] ;  /* 0x0000d900ff057b82 */ /* 0x000ef00000000800 */
[----:B------:R-:W-:Y:S01]  /*01b0*/  @!P1 IMAD.IADD R7, R7, 0x1, -R10 ;  /* 0x0000000107079824 */ /* 0x000fe200078e0a0a */
[----:B------:R-:W-:Y:S02]  /*01c0*/  @!P1 IADD3 R6, PT, PT, R6, 0x1, RZ ;  /* 0x0000000106069810 */ /* 0x000fe40007ffe0ff */
[----:B------:R-:W-:-:S02]  /*01d0*/  ISETP.NE.AND P1, PT, R4, RZ, PT ;  /* 0x000000ff0400720c */ /* 0x000fc40003f25270 */
[----:B------:R-:W-:Y:S01]  /*01e0*/  ISETP.GE.U32.AND P0, PT, R7, R10, PT ;  /* 0x0000000a0700720c */ /* 0x000fe20003f06070 */
[----:B----4-:R-:W-:Y:S01]  /*01f0*/  IMAD R0, R0, UR4, R9 ;  /* 0x0000000400007c24 */ /* 0x010fe2000f8e0209 */
[----:B------:R-:W-:Y:S01]  /*0200*/  LOP3.LUT R9, RZ, R4, RZ, 0x33, !PT ;  /* 0x00000004ff097212 */ /* 0x000fe200078e33ff */
[----:B---3--:R-:W-:-:S10]  /*0210*/  IMAD R5, R5, UR5, R8 ;  /* 0x0000000505057c24 */ /* 0x008fd4000f8e0208 */
[----:B------:R-:W-:Y:S01]  /*0220*/  @P0 VIADD R6, R6, 0x1 ;  /* 0x0000000106060836 */ /* 0x000fe20000000000 */
[----:B0-----:R-:W-:-:S04]  /*0230*/  ISETP.GE.AND P0, PT, R5, R2, PT ;  /* 0x000000020500720c */ /* 0x001fc80003f06270 */
[----:B------:R-:W-:Y:S02]  /*0240*/  @!P2 IADD3 R6, PT, PT, -R6, RZ, RZ ;  /* 0x000000ff0606a210 */ /* 0x000fe40007ffe1ff */
[----:B------:R-:W-:Y:S02]  /*0250*/  ISETP.GE.OR P0, PT, R0, R3, P0 ;  /* 0x000000030000720c */ /* 0x000fe40000706670 */
[----:B------:R-:W-:-:S04]  /*0260*/  SEL R12, R9, R6, !P1 ;  /* 0x00000006090c7207 */ /* 0x000fc80004800000 */
[----:B--2---:R-:W-:-:S13]  /*0270*/  ISETP.GE.OR P0, PT, R12, UR6, P0 ;  /* 0x000000060c007c0c */ /* 0x004fda0008706670 */
[----:B------:R-:W-:Y:S05]  /*0280*/  @P0 EXIT ;  /* 0x000000000000094d */ /* 0x000fea0003800000 */
[----:B------:R-:W-:Y:S01]  /*0290*/  ISETP.GE.AND P2, PT, R11, RZ, PT ;  /* 0x000000ff0b00720c */ /* 0x000fe20003f46270 */
[----:B------:R-:W-:Y:S01]  /*02a0*/  IMAD.IADD R6, R7, 0x1, -R10 ;  /* 0x0000000107067824 */ /* 0x000fe200078e0a0a */
[-C--:B------:R-:W-:Y:S01]  /*02b0*/  ISETP.GT.U32.AND P0, PT, R10, R7.reuse, PT ;  /* 0x000000070a00720c */ /* 0x080fe20003f04070 */
[----:B------:R-:W0:Y:S03]  /*02c0*/  LDCU.64 UR4, c[0x0][0x358] ;  /* 0x00006b00ff0477ac */ /* 0x000e260008000a00 */
[----:B------:R-:W-:Y:S02]  /*02d0*/  SEL R8, R6, R7, !P0 ;  /* 0x0000000706087207 */ /* 0x000fe40004000000 */
[----:B------:R-:W1:Y:S05]  /*02e0*/  LDC.64 R6, c[0x0][0x380] ;  /* 0x0000e000ff067b82 */ /* 0x000e6a0000000a00 */
[----:B------:R-:W-:-:S04]  /*02f0*/  @!P2 IADD3 R8, PT, PT, -R8, RZ, RZ ;  /* 0x000000ff0808a210 */ /* 0x000fc80007ffe1ff */
[----:B------:R-:W-:-:S05]  /*0300*/  SEL R9, R9, R8, !P1 ;  /* 0x0000000809097207 */ /* 0x000fca0004800000 */
[----:B------:R-:W-:-:S04]  /*0310*/  IMAD R9, R12, R4, R9 ;  /* 0x000000040c097224 */ /* 0x000fc800078e0209 */
[----:B------:R-:W-:Y:S01]  /*0320*/  IMAD R12, R9, R2, R5 ;  /* 0x00000002090c7224 */ /* 0x000fe200078e0205 */
[----:B------:R-:W-:Y:S01]  /*0330*/  SHF.L.U32 R2, R0, 0x1, RZ ;  /* 0x0000000100027819 */ /* 0x000fe200000006ff */
[----:B------:R-:W-:Y:S02]  /*0340*/  IMAD.SHL.U32 R5, R3, 0x2, RZ ;  /* 0x0000000203057824 */ /* 0x000fe400078e00ff */
[----:B------:R-:W-:-:S04]  /*0350*/  IMAD.SHL.U32 R4, R12, 0x2, RZ ;  /* 0x000000020c047824 */ /* 0x000fc800078e00ff */
[----:B------:R-:W-:-:S04]  /*0360*/  IMAD R9, R5, R4, R2 ;  /* 0x0000000405097224 */ /* 0x000fc800078e0202 */
[----:B-1----:R-:W-:Y:S02]  /*0370*/  IMAD.WIDE R6, R9, 0x4, R6 ;  /* 0x0000000409067825 */ /* 0x002fe400078e0206 */
[----:B------:R-:W1:Y:S03]  /*0380*/  LDC.64 R8, c[0x0][0x388] ;  /* 0x0000e200ff087b82 */ /* 0x000e660000000a00 */
[----:B0-----:R-:W2:Y:S01]  /*0390*/  LDG.E.CONSTANT R2, desc[UR4][R6.64] ;  /* 0x0000000406027981 */ /* 0x001ea2000c1e9900 */
[----:B------:R-:W-:-:S03]  /*03a0*/  IMAD.WIDE R4, R5, 0x4, R6 ;  /* 0x0000000405047825 */ /* 0x000fc600078e0206 */
[----:B------:R-:W3:Y:S04]  /*03b0*/  LDG.E.CONSTANT R11, desc[UR4][R6.64+0x4] ;  /* 0x00000404060b7981 */ /* 0x000ee8000c1e9900 */
[----:B------:R-:W4:Y:S04]  /*03c0*/  LDG.E.CONSTANT R13, desc[UR4][R4.64] ;  /* 0x00000004040d7981 */ /* 0x000f28000c1e9900 */
[----:B------:R-:W5:Y:S01]  /*03d0*/  LDG.E.CONSTANT R10, desc[UR4][R4.64+0x4] ;  /* 0x00000404040a7981 */ /* 0x000f62000c1e9900 */
[----:B------:R-:W-:Y:S02]  /*03e0*/  IMAD R3, R12, R3, R0 ;  /* 0x000000030c037224 */ /* 0x000fe400078e0200 */
[----:B--2---:R-:W-:-:S04]  /*03f0*/  FADD R2, RZ, R2 ;  /* 0x00000002ff027221 */ /* 0x004fc80000000000 */
[----:B---3--:R-:W-:-:S04]  /*0400*/  FADD R2, R2, R11 ;  /* 0x0000000b02027221 */ /* 0x008fc80000000000 */
[----:B----4-:R-:W-:Y:S01]  /*0410*/  FADD R13, R2, R13 ;  /* 0x0000000d020d7221 */ /* 0x010fe20000000000 */
[----:B-1----:R-:W-:-:S04]  /*0420*/  IMAD.WIDE R2, R3, 0x4, R8 ;  /* 0x0000000403027825 */ /* 0x002fc800078e0208 */
[----:B-----5:R-:W-:-:S05]  /*0430*/  FADD R13, R13, R10 ;  /* 0x0000000a0d0d7221 */ /* 0x020fca0000000000 */
[----:B------:R-:W-:Y:S01]  /*0440*/  STG.E desc[UR4][R2.64], R13 ;  /* 0x0000000d02007986 */ /* 0x000fe2000c101904 */
[----:B------:R-:W-:Y:S05]  /*0450*/  EXIT ;  /* 0x000000000000794d */ /* 0x000fea0003800000 */
.L_x_53:
        /* <DEDUP_REMOVED lines=10> */
.L_x_78:


//--------------------- .text._Z18Upsample2x2ForwardPKfPfiiii --------------------------
	.section	.text._Z18Upsample2x2ForwardPKfPfiiii,"ax",@progbits
	.align	128
        .global         _Z18Upsample2x2ForwardPKfPfiiii
        .type           _Z18Upsample2x2ForwardPKfPfiiii,@function
        .size           _Z18Upsample2x2ForwardPKfPfiiii,(.L_x_79 - _Z18Upsample2x2ForwardPKfPfiiii)
        .other          _Z18Upsample2x2ForwardPKfPfiiii,@"STO_CUDA_ENTRY STV_DEFAULT"
_Z18Upsample2x2ForwardPKfPfiiii:
.text._Z18Upsample2x2ForwardPKfPfiiii:
[----:B------:R-:W-:Y:S08]  /*0000*/  LDC R1, c[0x0][0x37c] ;  /* 0x0000df00ff017b82 */ /* 0x000ff00000000800 */
[----:B------:R-:W0:Y:S01]  /*0010*/  LDC R0, c[0x0][0x394] ;  /* 0x0000e500ff007b82 */ /* 0x000e220000000800 */
[----:B------:R-:W1:Y:S01]  /*0020*/  S2R R9, SR_CTAID.Z ;  /* 0x0000000000097919 */ /* 0x000e620000002700 */
[----:B------:R-:W2:Y:S01]  /*0030*/  LDCU.64 UR8, c[0x0][0x398] ;  /* 0x00007300ff0877ac */ /* 0x000ea20008000a00 */
[----:B------:R-:W3:Y:S05]  /*0040*/  LDCU UR6, c[0x0][0x390] ;  /* 0x00007200ff0677ac */ /* 0x000eea0008000800 */
[----:B------:R-:W4:Y:S08]  /*0050*/  S2UR UR4, SR_CTAID.X ;  /* 0x00000000000479c3 */ /* 0x000f300000002500 */
[----:B------:R-:W5:Y:S01]  /*0060*/  S2UR UR5, SR_CTAID.Y ;  /* 0x00000000000579c3 */ /* 0x000f620000002600 */
[----:B0-----:R-:W-:-:S04]  /*0070*/  IABS R11, R0 ;  /* 0x00000000000b7213 */ /* 0x001fc80000000000 */
[----:B------:R-:W0:Y:S01]  /*0080*/  I2F.RP R4, R11 ;  /* 0x0000000b00047306 */ /* 0x000e220000209400 */
[----:B-1----:R-:W-:-:S04]  /*0090*/  LOP3.LUT R8, R9, R0, RZ, 0x3c, !PT ;  /* 0x0000000009087212 */ /* 0x002fc800078e3cff */
[----:B------:R-:W-:Y:S02]  /*00a0*/  ISETP.GE.AND P2, PT, R8, RZ, PT ;  /* 0x000000ff0800720c */ /* 0x000fe40003f46270 */
[----:B------:R-:W-:Y:S01]  /*00b0*/  LOP3.LUT R8, RZ, R0, RZ, 0x33, !PT ;  /* 0x00000000ff087212 */ /* 0x000fe200078e33ff */
[----:B0-----:R-:W0:Y:S02]  /*00c0*/  MUFU.RCP R4, R4 ;  /* 0x0000000400047308 */ /* 0x001e240000001000 */
[----:B0-----:R-:W-:-:S06]  /*00d0*/  VIADD R2, R4, 0xffffffe ;  /* 0x0ffffffe04027836 */ /* 0x001fcc0000000000 */
[----:B------:R0:W1:Y:S02]  /*00e0*/  F2I.FTZ.U32.TRUNC.NTZ R3, R2 ;  /* 0x0000000200037305 */ /* 0x000064000021f000 */
[----:B0-----:R-:W-:Y:S02]  /*00f0*/  IMAD.MOV.U32 R2, RZ, RZ, RZ ;  /* 0x000000ffff027224 */ /* 0x001fe400078e00ff */
[----:B-1----:R-:W-:-:S04]  /*0100*/  IMAD.MOV R6, RZ, RZ, -R3 ;  /* 0x000000ffff067224 */ /* 0x002fc800078e0a03 */
[----:B------:R-:W-:Y:S01]  /*0110*/  IMAD R5, R6, R11, RZ ;  /* 0x0000000b06057224 */ /* 0x000fe200078e02ff */
[----:B------:R-:W-:-:S03]  /*0120*/  IABS R6, R9 ;  /* 0x0000000900067213 */ /* 0x000fc60000000000 */
[----:B------:R-:W-:Y:S02]  /*0130*/  IMAD.HI.U32 R3, R3, R5, R2 ;  /* 0x0000000503037227 */ /* 0x000fe400078e0002 */
[----:B------:R-:W4:Y:S04]  /*0140*/  S2R R5, SR_TID.X ;  /* 0x0000000000057919 */ /* 0x000f280000002100 */
[----:B------:R-:W-:Y:S01]  /*0150*/  IMAD.HI.U32 R3, R3, R6, RZ ;  /* 0x0000000603037227 */ /* 0x000fe200078e00ff */
[----:B------:R-:W5:Y:S04]  /*0160*/  S2R R2, SR_TID.Y ;  /* 0x0000000000027919 */ /* 0x000f680000002200 */
[----:B------:R-:W-:-:S05]  /*0170*/  IADD3 R4, PT, PT, -R3, RZ, RZ ;  /* 0x000000ff03047210 */ /* 0x000fca0007ffe1ff */
[C---:B------:R-:W-:Y:S02]  /*0180*/  IMAD R4, R11.reuse, R4, R6 ;  /* 0x000000040b047224 */ /* 0x040fe400078e0206 */
[----:B------:R-:W4:Y:S03]  /*0190*/  LDC R6, c[0x0][0x360] ;  /* 0x0000d800ff067b82 */ /* 0x000f260000000800 */
[----:B------:R-:W-:-:S05]  /*01a0*/  ISETP.GT.U32.AND P1, PT, R11, R4, PT ;  /* 0x000000040b00720c */ /* 0x000fca0003f24070 */
[----:B------:R-:W5:Y:S08]  /*01b0*/  LDC R7, c[0x0][0x364] ;  /* 0x0000d900ff077b82 */ /* 0x000f700000000800 */
[----:B------:R-:W-:Y:S02]  /*01c0*/  @!P1 IMAD.IADD R4, R4, 0x1, -R11 ;  /* 0x0000000104049824 */ /* 0x000fe400078e0a0b */
[----:B------:R-:W-:Y:S01]  /*01d0*/  @!P1 VIADD R3, R3, 0x1 ;  /* 0x0000000103039836 */ /* 0x000fe20000000000 */
[----:B------:R-:W-:-:S02]  /*01e0*/  ISETP.NE.AND P1, PT, R0, RZ, PT ;  /* 0x000000ff0000720c */ /* 0x000fc40003f25270 */
[----:B------:R-:W-:Y:S01]  /*01f0*/  ISETP.GE.U32.AND P0, PT, R4, R11, PT ;  /* 0x0000000b0400720c */ /* 0x000fe20003f06070 */
[----:B----4-:R-:W-:Y:S01]  /*0200*/  IMAD R6, R6, UR4, R5 ;  /* 0x0000000406067c24 */ /* 0x010fe2000f8e0205 */
[----:B--2---:R-:W-:Y:S01]  /*0210*/  USHF.L.U32 UR4, UR8, 0x1, URZ ;  /* 0x0000000108047899 */ /* 0x004fe200080006ff */
[----:B-----5:R-:W-:Y:S01]  /*0220*/  IMAD R7, R7, UR5, R2 ;  /* 0x0000000507077c24 */ /* 0x020fe2000f8e0202 */
[----:B------:R-:W-:-:S09]  /*0230*/  USHF.L.U32 UR5, UR9, 0x1, URZ ;  /* 0x0000000109057899 */ /* 0x000fd200080006ff */
[----:B------:R-:W-:Y:S02]  /*0240*/  @P0 IADD3 R3, PT, PT, R3, 0x1, RZ ;  /* 0x0000000103030810 */ /* 0x000fe40007ffe0ff */
[----:B------:R-:W-:-:S03]  /*0250*/  ISETP.GE.AND P0, PT, R7, UR4, PT ;  /* 0x0000000407007c0c */ /* 0x000fc6000bf06270 */
[----:B------:R-:W-:Y:S01]  /*0260*/  @!P2 IMAD.MOV R3, RZ, RZ, -R3 ;  /* 0x000000ffff03a224 */ /* 0x000fe200078e0a03 */
[----:B------:R-:W-:-:S04]  /*0270*/  ISETP.GE.OR P0, PT, R6, UR5, P0 ;  /* 0x0000000506007c0c */ /* 0x000fc80008706670 */
[----:B------:R-:W-:-:S04]  /*0280*/  SEL R10, R8, R3, !P1 ;  /* 0x00000003080a7207 */ /* 0x000fc80004800000 */
[----:B---3--:R-:W-:-:S13]  /*0290*/  ISETP.GE.OR P0, PT, R10, UR6, P0 ;  /* 0x000000060a007c0c */ /* 0x008fda0008706670 */
[----:B------:R-:W-:Y:S05]  /*02a0*/  @P0 EXIT ;  /* 0x000000000000094d */ /* 0x000fea0003800000 */
[----:B------:R-:W-:Y:S01]  /*02b0*/  ISETP.GE.AND P2, PT, R9, RZ, PT ;  /* 0x000000ff0900720c */ /* 0x000fe20003f46270 */
[----:B------:R-:W-:Y:S01]  /*02c0*/  IMAD.IADD R3, R4, 0x1, -R11 ;  /* 0x0000000104037824 */ /* 0x000fe200078e0a0b */
[-C--:B------:R-:W-:Y:S01]  /*02d0*/  ISETP.GT.U32.AND P0, PT, R11, R4.reuse, PT ;  /* 0x000000040b00720c */ /* 0x080fe20003f04070 */
[----:B------:R-:W0:Y:S03]  /*02e0*/  LDCU.64 UR6, c[0x0][0x358] ;  /* 0x00006b00ff0677ac */ /* 0x000e260008000a00 */
[----:B------:R-:W-:Y:S02]  /*02f0*/  SEL R5, R3, R4, !P0 ;  /* 0x0000000403057207 */ /* 0x000fe40004000000 */
[----:B------:R-:W1:Y:S01]  /*0300*/  LDC.64 R2, c[0x0][0x380] ;  /* 0x0000e000ff027b82 */ /* 0x000e620000000a00 */
[----:B------:R-:W-:-:S04]  /*0310*/  SHF.R.U32.HI R4, RZ, 0x1, R7 ;  /* 0x00000001ff047819 */ /* 0x000fc80000011607 */
[----:B------:R-:W-:-:S04]  /*0320*/  @!P2 IADD3 R5, PT, PT, -R5, RZ, RZ ;  /* 0x000000ff0505a210 */ /* 0x000fc80007ffe1ff */
[----:B------:R-:W-:Y:S02]  /*0330*/  SEL R9, R8, R5, !P1 ;  /* 0x0000000508097207 */ /* 0x000fe40004800000 */
[----:B------:R-:W-:-:S03]  /*0340*/  LEA.HI R5, R6, R6, RZ, 0x1 ;  /* 0x0000000606057211 */ /* 0x000fc600078f08ff */
[----:B------:R-:W-:Y:S01]  /*0350*/  IMAD R9, R10, R0, R9 ;  /* 0x000000000a097224 */ /* 0x000fe200078e0209 */
[----:B------:R-:W-:-:S03]  /*0360*/  SHF.R.S32.HI R5, RZ, 0x1, R5 ;  /* 0x00000001ff057819 */ /* 0x000fc60000011405 */
[----:B------:R-:W-:-:S04]  /*0370*/  IMAD R4, R9, UR8, R4 ;  /* 0x0000000809047c24 */ /* 0x000fc8000f8e0204 */
[----:B------:R-:W-:-:S04]  /*0380*/  IMAD R5, R4, UR9, R5 ;  /* 0x0000000904057c24 */ /* 0x000fc8000f8e0205 */
[----:B-1----:R-:W-:Y:S02]  /*0390*/  IMAD.WIDE R2, R5, 0x4, R2 ;  /* 0x0000000405027825 */ /* 0x002fe400078e0202 */
[----:B------:R-:W1:Y:S04]  /*03a0*/  LDC.64 R4, c[0x0][0x388] ;  /* 0x0000e200ff047b82 */ /* 0x000e680000000a00 */
[----:B0-----:R-:W2:Y:S01]  /*03b0*/  LDG.E.CONSTANT R3, desc[UR6][R2.64] ;  /* 0x0000000602037981 */ /* 0x001ea2000c1e9900 */
[----:B------:R-:W-:-:S04]  /*03c0*/  IMAD R7, R9, UR4, R7 ;  /* 0x0000000409077c24 */ /* 0x000fc8000f8e0207 */
[----:B------:R-:W-:-:S04]  /*03d0*/  IMAD R7, R7, UR5, R6 ;  /* 0x0000000507077c24 */ /* 0x000fc8000f8e0206 */
[----:B-1----:R-:W-:-:S05]  /*03e0*/  IMAD.WIDE R4, R7, 0x4, R4 ;  /* 0x0000000407047825 */ /* 0x002fca00078e0204 */
[----:B--2---:R-:W-:Y:S01]  /*03f0*/  STG.E desc[UR6][R4.64], R3 ;  /* 0x0000000304007986 */ /* 0x004fe2000c101906 */
[----:B------:R-:W-:Y:S05]  /*0400*/  EXIT ;  /* 0x000000000000794d */ /* 0x000fea0003800000 */
.L_x_54:
        /* <DEDUP_REMOVED lines=15> */
.L_x_79:


//--------------------- .text._Z18MaxPool2x2BackwardPKfPKiPfii --------------------------
	.section	.text._Z18MaxPool2x2BackwardPKfPKiPfii,"ax",@progbits
	.align	128
        .global         _Z18MaxPool2x2BackwardPKfPKiPfii
        .type           _Z18MaxPool2x2BackwardPKfPKiPfii,@function
        .size           _Z18MaxPool2x2BackwardPKfPKiPfii,(.L_x_80 - _Z18MaxPool2x2BackwardPKfPKiPfii)
        .other          _Z18MaxPool2x2BackwardPKfPKiPfii,@"STO_CUDA_ENTRY STV_DEFAULT"
_Z18MaxPool2x2BackwardPKfPKiPfii:
.text._Z18MaxPool2x2BackwardPKfPKiPfii:
        /* <DEDUP_REMOVED lines=10> */
[----:B------:R-:W2:Y:S01]  /*00a0*/  LDCU UR6, c[0x0][0x39c] ;  /* 0x00007380ff0677ac */ /* 0x000ea20008000800 */
[----:B0-----:R-:W-:-:S05]  /*00b0*/  IMAD.WIDE R2, R7, 0x4, R2 ;  /* 0x0000000407027825 */ /* 0x001fca00078e0202 */
[----:B-1----:R-:W2:Y:S02]  /*00c0*/  LDG.E.CONSTANT R9, desc[UR4][R2.64] ;  /* 0x0000000402097981 */ /* 0x002ea4000c1e9900 */
[----:B--2---:R-:W-:-:S04]  /*00d0*/  ISETP.GE.AND P0, PT, R9, UR6, PT ;  /* 0x0000000609007c0c */ /* 0x004fc8000bf06270 */
[----:B------:R-:W-:-:S13]  /*00e0*/  ISETP.LT.OR P0, PT, R9, RZ, P0 ;  /* 0x000000ff0900720c */ /* 0x000fda0000701670 */
[----:B------:R-:W-:Y:S05]  /*00f0*/  @P0 EXIT ;  /* 0x000000000000094d */ /* 0x000fea0003800000 */
[----:B------:R-:W0:Y:S08]  /*0100*/  LDC.64 R4, c[0x0][0x380] ;  /* 0x0000e000ff047b82 */ /* 0x000e300000000a00 */
[----:B------:R-:W1:Y:S01]  /*0110*/  LDC.64 R2, c[0x0][0x390] ;  /* 0x0000e400ff027b82 */ /* 0x000e620000000a00 */
[----:B0-----:R-:W-:-:S06]  /*0120*/  IMAD.WIDE R4, R7, 0x4, R4 ;  /* 0x0000000407047825 */ /* 0x001fcc00078e0204 */
[----:B------:R-:W2:Y:S01]  /*0130*/  LDG.E.CONSTANT R5, desc[UR4][R4.64] ;  /* 0x0000000404057981 */ /* 0x000ea2000c1e9900 */
[----:B-1----:R-:W-:-:S05]  /*0140*/  IMAD.WIDE.U32 R2, R9, 0x4, R2 ;  /* 0x0000000409027825 */ /* 0x002fca00078e0002 */
[----:B--2---:R-:W-:Y:S01]  /*0150*/  REDG.E.ADD.F32.FTZ.RN.STRONG.GPU desc[UR4][R2.64], R5 ;  /* 0x00000005020079a6 */ /* 0x004fe2000c12f304 */
[----:B------:R-:W-:Y:S05]  /*0160*/  EXIT ;  /* 0x000000000000794d */ /* 0x000fea0003800000 */
.L_x_55:
        /* <DEDUP_REMOVED lines=9> */
.L_x_80:


//--------------------- .text._Z17MaxPool2x2ForwardPKfPfPiiiii --------------------------
	.section	.text._Z17MaxPool2x2ForwardPKfPfPiiiii,"ax",@progbits
	.align	128
        .global         _Z17MaxPool2x2ForwardPKfPfPiiiii
        .type           _Z17MaxPool2x2ForwardPKfPfPiiiii,@function
        .size           _Z17MaxPool2x2ForwardPKfPfPiiiii,(.L_x_81 - _Z17MaxPool2x2ForwardPKfPfPiiiii)
        .other          _Z17MaxPool2x2ForwardPKfPfPiiiii,@"STO_CUDA_ENTRY STV_DEFAULT"
_Z17MaxPool2x2ForwardPKfPfPiiiii:
.text._Z17MaxPool2x2ForwardPKfPfPiiiii:
[----:B------:R-:W-:Y:S08]  /*0000*/  LDC R1, c[0x0][0x37c] ;  /* 0x0000df00ff017b82 */ /* 0x000ff00000000800 */
[----:B------:R-:W0:Y:S01]  /*0010*/  LDC R13, c[0x0][0x39c] ;  /* 0x0000e700ff0d7b82 */ /* 0x000e220000000800 */
[----:B------:R-:W1:Y:S01]  /*0020*/  S2R R8, SR_CTAID.Z ;  /* 0x0000000000087919 */ /* 0x000e620000002700 */
[----:B------:R-:W2:Y:S06]  /*0030*/  S2R R7, SR_TID.Y ;  /* 0x0000000000077919 */ /* 0x000eac0000002200 */
[----:B------:R-:W3:Y:S08]  /*0040*/  S2UR UR4, SR_CTAID.X ;  /* 0x00000000000479c3 */ /* 0x000ef00000002500 */
[----:B------:R-:W3:Y:S01]  /*0050*/  LDC R4, c[0x0][0x360] ;  /* 0x0000d800ff047b82 */ /* 0x000ee20000000800 */
[----:B0-----:R-:W-:-:S07]  /*0060*/  IABS R6, R13 ;  /* 0x0000000d00067213 */ /* 0x001fce0000000000 */
[----:B------:R-:W2:Y:S01]  /*0070*/  S2UR UR5, SR_CTAID.Y ;  /* 0x00000000000579c3 */ /* 0x000ea20000002600 */
[----:B------:R-:W0:Y:S01]  /*0080*/  I2F.RP R0, R6 ;  /* 0x0000000600007306 */ /* 0x000e220000209400 */
[----:B-1----:R-:W-:Y:S02]  /*0090*/  IABS R11, R8 ;  /* 0x00000008000b7213 */ /* 0x002fe40000000000 */
[----:B------:R-:W-:-:S04]  /*00a0*/  LOP3.LUT R10, R8, R13, RZ, 0x3c, !PT ;  /* 0x0000000d080a7212 */ /* 0x000fc800078e3cff */
[----:B------:R-:W-:Y:S02]  /*00b0*/  ISETP.GE.AND P2, PT, R10, RZ, PT ;  /* 0x000000ff0a00720c */ /* 0x000fe40003f46270 */
[----:B------:R-:W-:Y:S01]  /*00c0*/  LOP3.LUT R10, RZ, R13, RZ, 0x33, !PT ;  /* 0x0000000dff0a7212 */ /* 0x000fe200078e33ff */
[----:B0-----:R-:W0:Y:S02]  /*00d0*/  MUFU.RCP R0, R0 ;  /* 0x0000000000007308 */ /* 0x001e240000001000 */
[----:B0-----:R-:W-:-:S06]  /*00e0*/  VIADD R2, R0, 0xffffffe ;  /* 0x0ffffffe00027836 */ /* 0x001fcc0000000000 */
[----:B------:R0:W1:Y:S02]  /*00f0*/  F2I.FTZ.U32.TRUNC.NTZ R3, R2 ;  /* 0x0000000200037305 */ /* 0x000064000021f000 */
[----:B0-----:R-:W-:Y:S02]  /*0100*/  IMAD.MOV.U32 R2, RZ, RZ, RZ ;  /* 0x000000ffff027224 */ /* 0x001fe400078e00ff */
[----:B-1----:R-:W-:-:S04]  /*0110*/  IMAD.MOV R5, RZ, RZ, -R3 ;  /* 0x000000ffff057224 */ /* 0x002fc800078e0a03 */
[----:B------:R-:W-:-:S04]  /*0120*/  IMAD R5, R5, R6, RZ ;  /* 0x0000000605057224 */ /* 0x000fc800078e02ff */
[----:B------:R-:W-:Y:S02]  /*0130*/  IMAD.HI.U32 R3, R3, R5, R2 ;  /* 0x0000000503037227 */ /* 0x000fe400078e0002 */
[----:B------:R-:W3:Y:S04]  /*0140*/  S2R R5, SR_TID.X ;  /* 0x0000000000057919 */ /* 0x000ee80000002100 */
[----:B------:R-:W-:Y:S02]  /*0150*/  IMAD.HI.U32 R9, R3, R11, RZ ;  /* 0x0000000b03097227 */ /* 0x000fe400078e00ff */
[----:B------:R-:W0:Y:S02]  /*0160*/  LDC.64 R2, c[0x0][0x3a0] ;  /* 0x0000e800ff027b82 */ /* 0x000e240000000a00 */
[----:B------:R-:W-:-:S04]  /*0170*/  IMAD.MOV R0, RZ, RZ, -R9 ;  /* 0x000000ffff007224 */ /* 0x000fc800078e0a09 */
[C---:B------:R-:W-:Y:S02]  /*0180*/  IMAD R11, R6.reuse, R0, R11 ;  /* 0x00000000060b7224 */ /* 0x040fe400078e020b */
[----:B------:R-:W2:Y:S03]  /*0190*/  LDC R0, c[0x0][0x364] ;  /* 0x0000d900ff007b82 */ /* 0x000ea60000000800 */
[----:B------:R-:W-:-:S13]  /*01a0*/  ISETP.GT.U32.AND P1, PT, R6, R11, PT ;  /* 0x0000000b0600720c */ /* 0x000fda0003f24070 */
[----:B------:R-:W-:Y:S02]  /*01b0*/  @!P1 IMAD.IADD R11, R11, 0x1, -R6 ;  /* 0x000000010b0b9824 */ /* 0x000fe400078e0a06 */
[----:B---3--:R-:W-:Y:S01]  /*01c0*/  IMAD R4, R4, UR4, R5 ;  /* 0x0000000404047c24 */ /* 0x008fe2000f8e0205 */
[----:B------:R-:W1:Y:S01]  /*01d0*/  LDCU UR4, c[0x0][0x398] ;  /* 0x00007300ff0477ac */ /* 0x000e620008000800 */
[----:B------:R-:W-:Y:S01]  /*01e0*/  @!P1 VIADD R9, R9, 0x1 ;  /* 0x0000000109099836 */ /* 0x000fe20000000000 */
[----:B------:R-:W-:Y:S02]  /*01f0*/  ISETP.GE.U32.AND P0, PT, R11, R6, PT ;  /* 0x000000060b00720c */ /* 0x000fe40003f06070 */
[----:B0-----:R-:W-:Y:S01]  /*0200*/  LEA.HI R5, R2, R2, RZ, 0x1 ;  /* 0x0000000202057211 */ /* 0x001fe200078f08ff */
[----:B--2---:R-:W-:Y:S01]  /*0210*/  IMAD R0, R0, UR5, R7 ;  /* 0x0000000500007c24 */ /* 0x004fe2000f8e0207 */
[----:B------:R-:W-:Y:S02]  /*0220*/  LEA.HI R7, R3, R3, RZ, 0x1 ;  /* 0x0000000303077211 */ /* 0x000fe400078f08ff */
[----:B------:R-:W-:-:S02]  /*0230*/  SHF.R.S32.HI R5, RZ, 0x1, R5 ;  /* 0x00000001ff057819 */ /* 0x000fc40000011405 */
[----:B------:R-:W-:Y:S02]  /*0240*/  ISETP.NE.AND P1, PT, R13, RZ, PT ;  /* 0x000000ff0d00720c */ /* 0x000fe40003f25270 */
[----:B------:R-:W-:-:S03]  /*0250*/  SHF.R.S32.HI R7, RZ, 0x1, R7 ;  /* 0x00000001ff077819 */ /* 0x000fc60000011407 */
[----:B------:R-:W-:Y:S01]  /*0260*/  @P0 VIADD R9, R9, 0x1 ;  /* 0x0000000109090836 */ /* 0x000fe20000000000 */
[----:B------:R-:W-:-:S03]  /*0270*/  ISETP.GE.AND P0, PT, R0, R5, PT ;  /* 0x000000050000720c */ /* 0x000fc60003f06270 */
[----:B------:R-:W-:Y:S01]  /*0280*/  @!P2 IMAD.MOV R9, RZ, RZ, -R9 ;  /* 0x000000ffff09a224 */ /* 0x000fe200078e0a09 */
[----:B------:R-:W-:-:S04]  /*0290*/  ISETP.GE.OR P0, PT, R4, R7, P0 ;  /* 0x000000070400720c */ /* 0x000fc80000706670 */
[----:B------:R-:W-:-:S04]  /*02a0*/  SEL R12, R10, R9, !P1 ;  /* 0x000000090a0c7207 */ /* 0x000fc80004800000 */
[----:B-1----:R-:W-:-:S13]  /*02b0*/  ISETP.GE.OR P0, PT, R12, UR4, P0 ;  /* 0x000000040c007c0c */ /* 0x002fda0008706670 */
[----:B------:R-:W-:Y:S05]  /*02c0*/  @P0 EXIT ;  /* 0x000000000000094d */ /* 0x000fea0003800000 */
[----:B------:R-:W-:Y:S01]  /*02d0*/  ISETP.GE.AND P2, PT, R8, RZ, PT ;  /* 0x000000ff0800720c */ /* 0x000fe20003f46270 */
[----:B------:R-:W0:Y:S01]  /*02e0*/  LDCU.64 UR4, c[0x0][0x358] ;  /* 0x00006b00ff0477ac */ /* 0x000e220008000a00 */
[-C--:B------:R-:W-:Y:S01]  /*02f0*/  ISETP.GT.U32.AND P0, PT, R6, R11.reuse, PT ;  /* 0x0000000b0600720c */ /* 0x080fe20003f04070 */
[----:B------:R-:W-:Y:S01]  /*0300*/  IMAD.IADD R6, R11, 0x1, -R6 ;  /* 0x000000010b067824 */ /* 0x000fe200078e0a06 */
[----:B------:R-:W1:Y:S04]  /*0310*/  LDC.64 R8, c[0x0][0x380] ;  /* 0x0000e000ff087b82 */ /* 0x000e680000000a00 */
[----:B------:R-:W-:Y:S01]  /*0320*/  SEL R11, R6, R11, !P0 ;  /* 0x0000000b060b7207 */ /* 0x000fe20004000000 */
[----:B------:R-:W-:-:S04]  /*0330*/  IMAD.SHL.U32 R6, R0, 0x2, RZ ;  /* 0x0000000200067824 */ /* 0x000fc800078e00ff */
[----:B------:R-:W-:-:S05]  /*0340*/  @!P2 IMAD.MOV R11, RZ, RZ, -R11 ;  /* 0x000000ffff0ba224 */ /* 0x000fca00078e0a0b */
[----:B------:R-:W-:-:S05]  /*0350*/  SEL R10, R10, R11, !P1 ;  /* 0x0000000b0a0a7207 */ /* 0x000fca0004800000 */
[----:B------:R-:W-:Y:S02]  /*0360*/  IMAD R13, R12, R13, R10 ;  /* 0x0000000d0c0d7224 */ /* 0x000fe400078e020a */
[----:B------:R-:W-:Y:S02]  /*0370*/  IMAD.SHL.U32 R10, R4, 0x2, RZ ;  /* 0x00000002040a7824 */ /* 0x000fe400078e00ff */
[----:B------:R-:W-:-:S04]  /*0380*/  IMAD R6, R13, R2, R6 ;  /* 0x000000020d067224 */ /* 0x000fc800078e0206 */
[----:B------:R-:W-:Y:S02]  /*0390*/  IMAD R6, R6, R3, R10 ;  /* 0x0000000306067224 */ /* 0x000fe400078e020a */
[----:B------:R-:W2:Y:S02]  /*03a0*/  LDC.64 R10, c[0x0][0x388] ;  /* 0x0000e200ff0a7b82 */ /* 0x000ea40000000a00 */
[----:B-1----:R-:W-:-:S05]  /*03b0*/  IMAD.WIDE R14, R6, 0x4, R8 ;  /* 0x00000004060e7825 */ /* 0x002fca00078e0208 */
[----:B0-----:R-:W3:Y:S01]  /*03c0*/  LDG.E.CONSTANT R12, desc[UR4][R14.64] ;  /* 0x000000040e0c7981 */ /* 0x001ee2000c1e9900 */
[----:B------:R-:W-:-:S03]  /*03d0*/  IMAD.WIDE R16, R3, 0x4, R14 ;  /* 0x0000000403107825 */ /* 0x000fc600078e020e */
[----:B------:R-:W4:Y:S04]  /*03e0*/  LDG.E.CONSTANT R9, desc[UR4][R14.64+0x4] ;  /* 0x000004040e097981 */ /* 0x000f28000c1e9900 */
[----:B------:R-:W5:Y:S04]  /*03f0*/  LDG.E.CONSTANT R19, desc[UR4][R16.64] ;  /* 0x0000000410137981 */ /* 0x000f68000c1e9900 */
[----:B------:R-:W5:Y:S01]  /*0400*/  LDG.E.CONSTANT R18, desc[UR4][R16.64+0x4] ;  /* 0x0000040410127981 */ /* 0x000f62000c1e9900 */
[----:B------:R-:W-:-:S04]  /*0410*/  IMAD R0, R5, R13, R0 ;  /* 0x0000000d05007224 */ /* 0x000fc800078e0200 */
[----:B------:R-:W-:-:S04]  /*0420*/  IMAD R7, R7, R0, R4 ;  /* 0x0000000007077224 */ /* 0x000fc800078e0204 */
[----:B--2---:R-:W-:Y:S01]  /*0430*/  IMAD.WIDE R10, R7, 0x4, R10 ;  /* 0x00000004070a7825 */ /* 0x004fe200078e020a */
[C---:B---3--:R-:W-:Y:S02]  /*0440*/  FMNMX R2, R12.reuse, -1.00000001504746621988e+30, !PT ;  /* 0xf149f2ca0c027809 */ /* 0x048fe40007800000 */
[----:B------:R-:W-:Y:S01]  /*0450*/  FSETP.GT.AND P0, PT, R12, -1.00000001504746621988e+30, PT ;  /* 0xf149f2ca0c00780b */ /* 0x000fe20003f04000 */
[----:B------:R-:W-:Y:S01]  /*0460*/  VIADD R12, R6, 0x1 ;  /* 0x00000001060c7836 */ /* 0x000fe20000000000 */
[----:B----4-:R-:W-:-:S04]  /*0470*/  FSETP.GT.AND P1, PT, R9, R2, PT ;  /* 0x000000020900720b */ /* 0x010fc80003f24000 */
[----:B------:R-:W-:Y:S02]  /*0480*/  FSEL R2, R9, R2, P1 ;  /* 0x0000000209027208 */ /* 0x000fe40000800000 */
[----:B------:R-:W0:Y:S02]  /*0490*/  LDC.64 R8, c[0x0][0x390] ;  /* 0x0000e400ff087b82 */ /* 0x000e240000000a00 */
[----:B-----5:R-:W-:-:S04]  /*04a0*/  FSETP.GT.AND P2, PT, R19, R2, PT ;  /* 0x000000021300720b */ /* 0x020fc80003f44000 */
[----:B------:R-:W-:Y:S02]  /*04b0*/  FSEL R19, R19, R2, P2 ;  /* 0x0000000213137208 */ /* 0x000fe40001000000 */
[----:B------:R-:W-:Y:S02]  /*04c0*/  SEL R2, R6, 0xffffffff, P0 ;  /* 0xffffffff06027807 */ /* 0x000fe40000000000 */
[-C--:B------:R-:W-:Y:S02]  /*04d0*/  FSETP.GT.AND P3, PT, R18, R19.reuse, PT ;  /* 0x000000131200720b */ /* 0x080fe40003f64000 */
[----:B------:R-:W-:Y:S02]  /*04e0*/  SEL R15, R12, R2, P1 ;  /* 0x000000020c0f7207 */ /* 0x000fe40000800000 */
[----:B------:R-:W-:Y:S01]  /*04f0*/  FSEL R19, R18, R19, P3 ;  /* 0x0000001312137208 */ /* 0x000fe20001800000 */
[----:B------:R-:W-:-:S04]  /*0500*/  @P2 IMAD.IADD R15, R6, 0x1, R3 ;  /* 0x00000001060f2824 */ /* 0x000fc800078e0203 */
[----:B------:R-:W-:Y:S04]  /*0510*/  STG.E desc[UR4][R10.64], R19 ;  /* 0x000000130a007986 */ /* 0x000fe8000c101904 */
[----:B------:R-:W-:Y:S02]  /*0520*/  @P3 IMAD.IADD R15, R12, 0x1, R3 ;  /* 0x000000010c0f3824 */ /* 0x000fe400078e0203 */
[----:B0-----:R-:W-:-:S05]  /*0530*/  IMAD.WIDE R8, R7, 0x4, R8 ;  /* 0x0000000407087825 */ /* 0x001fca00078e0208 */
[----:B------:R-:W-:Y:S01]  /*0540*/  STG.E desc[UR4][R8.64], R15 ;  /* 0x0000000f08007986 */ /* 0x000fe2000c101904 */
[----:B------:R-:W-:Y:S05]  /*0550*/  EXIT ;  /* 0x000000000000794d */ /* 0x000fea0003800000 */
.L_x_56:
        /* <DEDUP_REMOVED lines=10> */
.L_x_81:


//--------------------- .text._Z15SigmoidBackwardPKfS0_Pfi --------------------------
	.section	.text._Z15SigmoidBackwardPKfS0_Pfi,"ax",@progbits
	.align	128
        .global         _Z15SigmoidBackwardPKfS0_Pfi
        .type           _Z15SigmoidBackwardPKfS0_Pfi,@function
        .size           _Z15SigmoidBackwardPKfS0_Pfi,(.L_x_82 - _Z15SigmoidBackwardPKfS0_Pfi)
        .other          _Z15SigmoidBackwardPKfS0_Pfi,@"STO_CUDA_ENTRY STV_DEFAULT"
_Z15SigmoidBackwardPKfS0_Pfi:
.text._Z15SigmoidBackwardPKfS0_Pfi:
        /* <DEDUP_REMOVED lines=14> */
[----:B--2---:R-:W-:-:S06]  /*00e0*/  IMAD.WIDE R4, R9, 0x4, R4 ;  /* 0x0000000409047825 */ /* 0x004fcc00078e0204 */
[----:B------:R-:W2:Y:S01]  /*00f0*/  LDG.E.CONSTANT R5, desc[UR4][R4.64] ;  /* 0x0000000404057981 */ /* 0x000ea2000c1e9900 */
[----:B---3--:R-:W-:-:S04]  /*0100*/  IMAD.WIDE R6, R9, 0x4, R6 ;  /* 0x0000000409067825 */ /* 0x008fc800078e0206 */
[C---:B----4-:R-:W-:Y:S01]  /*0110*/  FADD R11, -R2.reuse, 1 ;  /* 0x3f800000020b7421 */ /* 0x050fe20000000100 */
[----:B--2---:R-:W-:-:S04]  /*0120*/  FMUL R0, R2, R5 ;  /* 0x0000000502007220 */ /* 0x004fc80000400000 */
[----:B------:R-:W-:-:S05]  /*0130*/  FMUL R11, R0, R11 ;  /* 0x0000000b000b7220 */ /* 0x000fca0000400000 */
[----:B------:R-:W-:Y:S01]  /*0140*/  STG.E desc[UR4][R6.64], R11 ;  /* 0x0000000b06007986 */ /* 0x000fe2000c101904 */
[----:B------:R-:W-:Y:S05]  /*0150*/  EXIT ;  /* 0x000000000000794d */ /* 0x000fea0003800000 */
.L_x_57:
        /* <DEDUP_REMOVED lines=10> */
.L_x_82:


//--------------------- .text._Z14SigmoidForwardPKfPfi --------------------------
	.section	.text._Z14SigmoidForwardPKfPfi,"ax",@progbits
	.align	128
        .global         _Z14SigmoidForwardPKfPfi
        .type           _Z14SigmoidForwardPKfPfi,@function
        .size           _Z14SigmoidForwardPKfPfi,(.L_x_69 - _Z14SigmoidForwardPKfPfi)
        .other          _Z14SigmoidForwardPKfPfi,@"STO_CUDA_ENTRY STV_DEFAULT"
_Z14SigmoidForwardPKfPfi:
.text._Z14SigmoidForwardPKfPfi:
        /* <DEDUP_REMOVED lines=10> */
[----:B0-----:R-:W-:-:S06]  /*00a0*/  IMAD.WIDE R4, R3, 0x4, R4 ;  /* 0x0000000403047825 */ /* 0x001fcc00078e0204 */
[----:B-1----:R-:W2:Y:S01]  /*00b0*/  LDG.E.CONSTANT R4, desc[UR4][R4.64] ;  /* 0x0000000404047981 */ /* 0x002ea2000c1e9900 */
[----:B------:R-:W-:Y:S01]  /*00c0*/  IMAD.MOV.U32 R7, RZ, RZ, 0x3bbb989d ;  /* 0x3bbb989dff077424 */ /* 0x000fe200078e00ff */
[----:B------:R-:W-:Y:S01]  /*00d0*/  BSSY.RECONVERGENT B0, `(.L_x_58) ;  /* 0x0000015000007945 */ /* 0x000fe20003800200 */
[----:B------:R-:W-:Y:S02]  /*00e0*/  IMAD.MOV.U32 R9, RZ, RZ, 0x437c0000 ;  /* 0x437c0000ff097424 */ /* 0x000fe400078e00ff */
[----:B--2---:R-:W-:-:S04]  /*00f0*/  FFMA.SAT R0, R4, -R7, 0.5 ;  /* 0x3f00000004007423 */ /* 0x004fc80000002807 */
[----:B------:R-:W-:-:S04]  /*0100*/  FFMA.RM R0, R0, R9, 12582913 ;  /* 0x4b40000100007423 */ /* 0x000fc80000004009 */
[C---:B------:R-:W-:Y:S01]  /*0110*/  FADD R7, R0.reuse, -12583039 ;  /* 0xcb40007f00077421 */ /* 0x040fe20000000000 */
[----:B------:R-:W-:-:S03]  /*0120*/  SHF.L.U32 R0, R0, 0x17, RZ ;  /* 0x0000001700007819 */ /* 0x000fc600000006ff */
[----:B------:R-:W-:-:S04]  /*0130*/  FFMA R7, R4, -1.4426950216293334961, -R7 ;  /* 0xbfb8aa3b04077823 */ /* 0x000fc80000000807 */
[----:B------:R-:W-:-:S06]  /*0140*/  FFMA R7, R4, -1.925963033500011079e-08, R7 ;  /* 0xb2a5706004077823 */ /* 0x000fcc0000000007 */
[----:B------:R-:W0:Y:S02]  /*0150*/  MUFU.EX2 R7, R7 ;  /* 0x0000000700077308 */ /* 0x000e240000000800 */
[----:B0-----:R-:W-:-:S04]  /*0160*/  FFMA R0, R0, R7, 1 ;  /* 0x3f80000000007423 */ /* 0x001fc80000000007 */
[----:B------:R-:W-:-:S05]  /*0170*/  VIADD R2, R0, 0x1800000 ;  /* 0x0180000000027836 */ /* 0x000fca0000000000 */
[----:B------:R-:W-:-:S04]  /*0180*/  LOP3.LUT R2, R2, 0x7f800000, RZ, 0xc0, !PT ;  /* 0x7f80000002027812 */ /* 0x000fc800078ec0ff */
[----:B------:R-:W-:-:S13]  /*0190*/  ISETP.GT.U32.AND P0, PT, R2, 0x1ffffff, PT ;  /* 0x01ffffff0200780c */ /* 0x000fda0003f04070 */
[----:B------:R-:W-:Y:S05]  /*01a0*/  @P0 BRA `(.L_x_59) ;  /* 0x00000000000c0947 */ /* 0x000fea0003800000 */
[----:B------:R-:W-:-:S07]  /*01b0*/  MOV R4, 0x1d0 ;  /* 0x000001d000047802 */ /* 0x000fce0000000f00 */
[----:B------:R-:W-:Y:S05]  /*01c0*/  CALL.REL.NOINC `($__internal_1_$__cuda_sm20_rcp_rn_f32_slowpath) ;  /* 0x0000000000287944 */ /* 0x000fea0003c00000 */
[----:B------:R-:W-:Y:S05]  /*01d0*/  BRA `(.L_x_60) ;  /* 0x0000000000107947 */ /* 0x000fea0003800000 */
.L_x_59:
[----:B------:R-:W0:Y:S02]  /*01e0*/  MUFU.RCP R7, R0 ;  /* 0x0000000000077308 */ /* 0x000e240000001000 */
[----:B0-----:R-:W-:-:S04]  /*01f0*/  FFMA R2, R0, R7, -1 ;  /* 0xbf80000000027423 */ /* 0x001fc80000000007 */
[----:B------:R-:W-:-:S04]  /*0200*/  FADD.FTZ R2, -R2, -RZ ;  /* 0x800000ff02027221 */ /* 0x000fc80000010100 */
[----:B------:R-:W-:-:S07]  /*0210*/  FFMA R7, R7, R2, R7 ;  /* 0x0000000207077223 */ /* 0x000fce0000000007 */
.L_x_60:
[----:B------:R-:W-:Y:S05]  /*0220*/  BSYNC.RECONVERGENT B0 ;  /* 0x0000000000007941 */ /* 0x000fea0003800200 */
.L_x_58:
[----:B------:R-:W0:Y:S02]  /*0230*/  LDC.64 R4, c[0x0][0x388] ;  /* 0x0000e200ff047b82 */ /* 0x000e240000000a00 */
[----:B0-----:R-:W-:-:S05]  /*0240*/  IMAD.WIDE R2, R3, 0x4, R4 ;  /* 0x0000000403027825 */ /* 0x001fca00078e0204 */
[----:B------:R-:W-:Y:S01]  /*0250*/  STG.E desc[UR4][R2.64], R7 ;  /* 0x0000000702007986 */ /* 0x000fe2000c101904 */
[----:B------:R-:W-:Y:S05]  /*0260*/  EXIT ;  /* 0x000000000000794d */ /* 0x000fea0003800000 */
        .weak           $__internal_1_$__cuda_sm20_rcp_rn_f32_slowpath
        .type           $__internal_1_$__cuda_sm20_rcp_rn_f32_slowpath,@function
        .size           $__internal_1_$__cuda_sm20_rcp_rn_f32_slowpath,(.L_x_69 - $__internal_1_$__cuda_sm20_rcp_rn_f32_slowpath)
$__internal_1_$__cuda_sm20_rcp_rn_f32_slowpath:
[----:B------:R-:W-:Y:S01]  /*0270*/  IMAD.SHL.U32 R2, R0, 0x2, RZ ;  /* 0x0000000200027824 */ /* 0x000fe200078e00ff */
[----:B------:R-:W-:Y:S04]  /*0280*/  BSSY.RECONVERGENT B1, `(.L_x_61) ;  /* 0x0000030000017945 */ /* 0x000fe80003800200 */
[----:B------:R-:W-:-:S04]  /*0290*/  SHF.R.U32.HI R2, RZ, 0x18, R2 ;  /* 0x00000018ff027819 */ /* 0x000fc80000011602 */
[----:B------:R-:W-:-:S13]  /*02a0*/  ISETP.NE.U32.AND P0, PT, R2, RZ, PT ;  /* 0x000000ff0200720c */ /* 0x000fda0003f05070 */
[----:B------:R-:W-:Y:S05]  /*02b0*/  @P0 BRA `(.L_x_62) ;  /* 0x0000000000280947 */ /* 0x000fea0003800000 */
[----:B------:R-:W-:-:S04]  /*02c0*/  SHF.L.U32 R2, R0, 0x1, RZ ;  /* 0x0000000100027819 */ /* 0x000fc800000006ff */
[----:B------:R-:W-:-:S13]  /*02d0*/  ISETP.NE.AND P0, PT, R2, RZ, PT ;  /* 0x000000ff0200720c */ /* 0x000fda0003f05270 */
[----:B------:R-:W-:Y:S01]  /*02e0*/  @P0 FFMA R6, R0, 1.84467440737095516160e+19, RZ ;  /* 0x5f80000000060823 */ /* 0x000fe200000000ff */
[----:B------:R-:W-:Y:S08]  /*02f0*/  @!P0 MUFU.RCP R5, R0 ;  /* 0x0000000000058308 */ /* 0x000ff00000001000 */
[----:B------:R-:W0:Y:S02]  /*0300*/  @P0 MUFU.RCP R7, R6 ;  /* 0x0000000600070308 */ /* 0x000e240000001000 */
[----:B0-----:R-:W-:-:S04]  /*0310*/  @P0 FFMA R2, R6, R7, -1 ;  /* 0xbf80000006020423 */ /* 0x001fc80000000007 */
[----:B------:R-:W-:-:S04]  /*0320*/  @P0 FADD.FTZ R2, -R2, -RZ ;  /* 0x800000ff02020221 */ /* 0x000fc80000010100 */
[----:B------:R-:W-:-:S04]  /*0330*/  @P0 FFMA R2, R7, R2, R7 ;  /* 0x0000000207020223 */ /* 0x000fc80000000007 */
[----:B------:R-:W-:Y:S01]  /*0340*/  @P0 FFMA R5, R2, 1.84467440737095516160e+19, RZ ;  /* 0x5f80000002050823 */ /* 0x000fe200000000ff */
[----:B------:R-:W-:Y:S06]  /*0350*/  BRA `(.L_x_63) ;  /* 0x0000000000887947 */ /* 0x000fec0003800000 */
.L_x_62:
[----:B------:R-:W-:-:S05]  /*0360*/  VIADD R5, R2, 0xffffff03 ;  /* 0xffffff0302057836 */ /* 0x000fca0000000000 */
[----:B------:R-:W-:-:S13]  /*0370*/  ISETP.GT.U32.AND P0, PT, R5, 0x1, PT ;  /* 0x000000010500780c */ /* 0x000fda0003f04070 */
[----:B------:R-:W-:Y:S05]  /*0380*/  @P0 BRA `(.L_x_64) ;  /* 0x0000000000780947 */ /* 0x000fea0003800000 */
[----:B------:R-:W-:Y:S01]  /*0390*/  LOP3.LUT R6, R0, 0x7fffff, RZ, 0xc0, !PT ;  /* 0x007fffff00067812 */ /* 0x000fe200078ec0ff */
[----:B------:R-:W-:-:S03]  /*03a0*/  IMAD.MOV.U32 R10, RZ, RZ, 0x3 ;  /* 0x00000003ff0a7424 */ /* 0x000fc600078e00ff */
[----:B------:R-:W-:Y:S02]  /*03b0*/  LOP3.LUT R6, R6, 0x3f800000, RZ, 0xfc, !PT ;  /* 0x3f80000006067812 */ /* 0x000fe400078efcff */
[----:B------:R-:W-:Y:S02]  /*03c0*/  SHF.L.U32 R11, R10, R5, RZ ;  /* 0x000000050a0b7219 */ /* 0x000fe400000006ff */
[----:B------:R-:W0:Y:S02]  /*03d0*/  MUFU.RCP R7, R6 ;  /* 0x0000000600077308 */ /* 0x000e240000001000 */
[----:B0-----:R-:W-:-:S04]  /*03e0*/  FFMA R8, R6, R7, -1 ;  /* 0xbf80000006087423 */ /* 0x001fc80000000007 */
[----:B------:R-:W-:-:S04]  /*03f0*/  FADD.FTZ R8, -R8, -RZ ;  /* 0x800000ff08087221 */ /* 0x000fc80000010100 */
[CCC-:B------:R-:W-:Y:S01]  /*0400*/  FFMA.RM R9, R7.reuse, R8.reuse, R7.reuse ;  /* 0x0000000807097223 */ /* 0x1c0fe20000004007 */
[----:B------:R-:W-:-:S04]  /*0410*/  FFMA.RP R8, R7, R8, R7 ;  /* 0x0000000807087223 */ /* 0x000fc80000008007 */
[C---:B------:R-:W-:Y:S02]  /*0420*/  LOP3.LUT R7, R9.reuse, 0x7fffff, RZ, 0xc0, !PT ;  /* 0x007fffff09077812 */ /* 0x040fe400078ec0ff */
[----:B------:R-:W-:Y:S02]  /*0430*/  FSETP.NEU.FTZ.AND P0, PT, R9, R8, PT ;  /* 0x000000080900720b */ /* 0x000fe40003f1d000 */
[----:B------:R-:W-:Y:S02]  /*0440*/  LOP3.LUT R8, R7, 0x800000, RZ, 0xfc, !PT ;  /* 0x0080000007087812 */ /* 0x000fe400078efcff */
[----:B------:R-:W-:Y:S02]  /*0450*/  SEL R7, RZ, 0xffffffff, !P0 ;  /* 0xffffffffff077807 */ /* 0x000fe40004000000 */
[----:B------:R-:W-:Y:S02]  /*0460*/  LOP3.LUT R6, R11, R8, RZ, 0xc0, !PT ;  /* 0x000000080b067212 */ /* 0x000fe400078ec0ff */
[----:B------:R-:W-:-:S02]  /*0470*/  IADD3 R7, PT, PT, -R7, RZ, RZ ;  /* 0x000000ff07077210 */ /* 0x000fc40007ffe1ff */
[-C--:B------:R-:W-:Y:S02]  /*0480*/  SHF.R.U32.HI R6, RZ, R5.reuse, R6 ;  /* 0x00000005ff067219 */ /* 0x080fe40000011606 */
[----:B------:R-:W-:Y:S02]  /*0490*/  LOP3.LUT P1, RZ, R7, R5, R8, 0xf8, !PT ;  /* 0x0000000507ff7212 */ /* 0x000fe4000782f808 */
[C---:B------:R-:W-:Y:S02]  /*04a0*/  LOP3.LUT P0, RZ, R6.reuse, 0x1, RZ, 0xc0, !PT ;  /* 0x0000000106ff7812 */ /* 0x040fe4000780c0ff */
[----:B------:R-:W-:-:S04]  /*04b0*/  LOP3.LUT P2, RZ, R6, 0x2, RZ, 0xc0, !PT ;  /* 0x0000000206ff7812 */ /* 0x000fc8000784c0ff */
[----:B------:R-:W-:Y:S02]  /*04c0*/  PLOP3.LUT P0, PT, P0, P1, P2, 0xe0, 0x0 ;  /* 0x000000000000781c */ /* 0x000fe40000703c20 */
[----:B------:R-:W-:Y:S02]  /*04d0*/  LOP3.LUT P1, RZ, R0, 0x7fffff, RZ, 0xc0, !PT ;  /* 0x007fffff00ff7812 */ /* 0x000fe4000782c0ff */
[----:B------:R-:W-:-:S05]  /*04e0*/  SEL R5, RZ, 0x1, !P0 ;  /* 0x00000001ff057807 */ /* 0x000fca0004000000 */
[----:B------:R-:W-:-:S05]  /*04f0*/  IMAD.MOV R5, RZ, RZ, -R5 ;  /* 0x000000ffff057224 */ /* 0x000fca00078e0a05 */
[----:B------:R-:W-:Y:S02]  /*0500*/  ISETP.GE.AND P0, PT, R5, RZ, PT ;  /* 0x000000ff0500720c */ /* 0x000fe40003f06270 */
[----:B------:R-:W-:-:S04]  /*0510*/  IADD3 R5, PT, PT, R2, -0xfc, RZ ;  /* 0xffffff0402057810 */ /* 0x000fc80007ffe0ff */
[----:B------:R-:W-:-:S07]  /*0520*/  SHF.R.U32.HI R5, RZ, R5, R8 ;  /* 0x00000005ff057219 */ /* 0x000fce0000011608 */
[----:B------:R-:W-:-:S05]  /*0530*/  @!P0 VIADD R5, R5, 0x1 ;  /* 0x0000000105058836 */ /* 0x000fca0000000000 */
[----:B------:R-:W-:-:S04]  /*0540*/  @!P1 SHF.L.U32 R5, R5, 0x1, RZ ;  /* 0x0000000105059819 */ /* 0x000fc800000006ff */
[----:B------:R-:W-:Y:S01]  /*0550*/  LOP3.LUT R5, R5, 0x80000000, R0, 0xf8, !PT ;  /* 0x8000000005057812 */ /* 0x000fe200078ef800 */
[----:B------:R-:W-:Y:S06]  /*0560*/  BRA `(.L_x_63) ;  /* 0x0000000000047947 */ /* 0x000fec0003800000 */
.L_x_64:
[----:B------:R0:W1:Y:S02]  /*0570*/  MUFU.RCP R5, R0 ;  /* 0x0000000000057308 */ /* 0x0000640000001000 */
.L_x_63:
[----:B------:R-:W-:Y:S05]  /*0580*/  BSYNC.RECONVERGENT B1 ;  /* 0x0000000000017941 */ /* 0x000fea0003800200 */
.L_x_61:
[----:B-1----:R-:W-:Y:S02]  /*0590*/  IMAD.MOV.U32 R7, RZ, RZ, R5 ;  /* 0x000000ffff077224 */ /* 0x002fe400078e0005 */
[----:B------:R-:W-:-:S04]  /*05a0*/  HFMA2 R5, -RZ, RZ, 0, 0 ;  /* 0x00000000ff057431 */ /* 0x000fc800000001ff */
[----:B0-----:R-:W-:Y:S05]  /*05b0*/  RET.REL.NODEC R4 `(_Z14SigmoidForwardPKfPfi) ;  /* 0xfffffff804907950 */ /* 0x001fea0003c3ffff */
.L_x_65:
        /* <DEDUP_REMOVED lines=12> */
.L_x_69:


//--------------------- .text._Z12ReLUBackwardPKfPfPhi --------------------------
	.section	.text._Z12ReLUBackwardPKfPfPhi,"ax",@progbits
	.align	128
        .global         _Z12ReLUBackwardPKfPfPhi
        .type           _Z12ReLUBackwardPKfPfPhi,@function
        .size           _Z12ReLUBackwardPKfPfPhi,(.L_x_84 - _Z12ReLUBackwardPKfPfPhi)
        .other          _Z12ReLUBackwardPKfPfPhi,@"STO_CUDA_ENTRY STV_DEFAULT"
_Z12ReLUBackwardPKfPfPhi:
.text._Z12ReLUBackwardPKfPfPhi:
        /* <DEDUP_REMOVED lines=8> */
[----:B------:R-:W0:Y:S01]  /*0080*/  LDCU.64 UR6, c[0x0][0x390] ;  /* 0x00007200ff0677ac */ /* 0x000e220008000a00 */
[----:B------:R-:W1:Y:S01]  /*0090*/  LDC.64 R2, c[0x0][0x380] ;  /* 0x0000e000ff027b82 */ /* 0x000e620000000a00 */
[----:B------:R-:W2:Y:S07]  /*00a0*/  LDCU.64 UR4, c[0x0][0x358] ;  /* 0x00006b00ff0477ac */ /* 0x000eae0008000a00 */
[----:B------:R-:W3:Y:S01]  /*00b0*/  LDC.64 R4, c[0x0][0x388] ;  /* 0x0000e200ff047b82 */ /* 0x000ee20000000a00 */
[----:B0-----:R-:W-:-:S04]  /*00c0*/  IADD3 R6, P0, PT, R9, UR6, RZ ;  /* 0x0000000609067c10 */ /* 0x001fc8000ff1e0ff */
[C---:B------:R-:W-:Y:S01]  /*00d0*/  LEA.HI.X.SX32 R7, R9.reuse, UR7, 0x1, P0 ;  /* 0x0000000709077c11 */ /* 0x040fe200080f0eff */
[----:B-1----:R-:W-:-:S04]  /*00e0*/  IMAD.WIDE R2, R9, 0x4, R2 ;  /* 0x0000000409027825 */ /* 0x002fc800078e0202 */
[----:B--2---:R-:W2:Y:S04]  /*00f0*/  LDG.E.U8.CONSTANT R6, desc[UR4][R6.64] ;  /* 0x0000000406067981 */ /* 0x004ea8000c1e9100 */
[----:B------:R-:W4:Y:S01]  /*0100*/  LDG.E.CONSTANT R2, desc[UR4][R2.64] ;  /* 0x0000000402027981 */ /* 0x000f22000c1e9900 */
[----:B---3--:R-:W-:Y:S01]  /*0110*/  IMAD.WIDE R4, R9, 0x4, R4 ;  /* 0x0000000409047825 */ /* 0x008fe200078e0204 */
[----:B--2---:R-:W-:-:S05]  /*0120*/  I2FP.F32.U32 R11, R6 ;  /* 0x00000006000b7245 */ /* 0x004fca0000201000 */
[----:B----4-:R-:W-:-:S05]  /*0130*/  FMUL R11, R2, R11 ;  /* 0x0000000b020b7220 */ /* 0x010fca0000400000 */
[----:B------:R-:W-:Y:S01]  /*0140*/  STG.E desc[UR4][R4.64], R11 ;  /* 0x0000000b04007986 */ /* 0x000fe2000c101904 */
[----:B------:R-:W-:Y:S05]  /*0150*/  EXIT ;  /* 0x000000000000794d */ /* 0x000fea0003800000 */
.L_x_66:
        /* <DEDUP_REMOVED lines=10> */
.L_x_84:


//--------------------- .text._Z11ReLUForwardPKfPfPhi --------------------------
	.section	.text._Z11ReLUForwardPKfPfPhi,"ax",@progbits
	.align	128
        .global         _Z11ReLUForwardPKfPfPhi
        .type           _Z11ReLUForwardPKfPfPhi,@function
        .size           _Z11ReLUForwardPKfPfPhi,(.L_x_85 - _Z11ReLUForwardPKfPfPhi)
        .other          _Z11ReLUForwardPKfPfPhi,@"STO_CUDA_ENTRY STV_DEFAULT"
_Z11ReLUForwardPKfPfPhi:
.text._Z11ReLUForwardPKfPfPhi:
        /* <DEDUP_REMOVED lines=13> */
[----:B-1----:R-:W4:Y:S01]  /*00d0*/  LDG.E.CONSTANT R2, desc[UR4][R2.64] ;  /* 0x0000000402027981 */ /* 0x002f22000c1e9900 */
[C---:B--2---:R-:W-:Y:S01]  /*00e0*/  IADD3 R6, P1, PT, R7.reuse, UR6, RZ ;  /* 0x0000000607067c10 */ /* 0x044fe2000ff3e0ff */
[----:B---3--:R-:W-:-:S03]  /*00f0*/  IMAD.WIDE R4, R7, 0x4, R4 ;  /* 0x0000000407047825 */ /* 0x008fc600078e0204 */
[----:B------:R-:W-:Y:S02]  /*0100*/  LEA.HI.X.SX32 R7, R7, UR7, 0x1, P1 ;  /* 0x0000000707077c11 */ /* 0x000fe400088f0eff */
[----:B----4-:R-:W-:-:S04]  /*0110*/  FSETP.GT.AND P0, PT, R2, RZ, PT ;  /* 0x000000ff0200720b */ /* 0x010fc80003f04000 */
[----:B------:R-:W-:Y:S02]  /*0120*/  FSEL R9, R2, RZ, P0 ;  /* 0x000000ff02097208 */ /* 0x000fe40000000000 */
[----:B------:R-:W-:-:S03]  /*0130*/  SEL R11, RZ, 0x1, !P0 ;  /* 0x00000001ff0b7807 */ /* 0x000fc60004000000 */
[----:B------:R-:W-:Y:S04]  /*0140*/  STG.E desc[UR4][R4.64], R9 ;  /* 0x0000000904007986 */ /* 0x000fe8000c101904 */
[----:B------:R-:W-:Y:S01]  /*0150*/  STG.E.U8 desc[UR4][R6.64], R11 ;  /* 0x0000000b06007986 */ /* 0x000fe2000c101104 */
[----:B------:R-:W-:Y:S05]  /*0160*/  EXIT ;  /* 0x000000000000794d */ /* 0x000fea0003800000 */
.L_x_67:
        /* <DEDUP_REMOVED lines=9> */
.L_x_85:


//--------------------- .nv.shared._Z18sumReductionKernelPKfPfi --------------------------
	.section	.nv.shared._Z18sumReductionKernelPKfPfi,"aw",@nobits
	.sectionflags	@""
	.align	16
	.zero		1024


//--------------------- .nv.shared.reserved.0     --------------------------
	.section	.nv.shared.reserved.0,"aw",@nobits
	.weak		__nv_reservedSMEM_offset_0_alias
	.size		__nv_reservedSMEM_offset_0_alias, 0, 64
	.other		__nv_reservedSMEM_offset_0_alias,@"STO_CUDA_RESERVED_SHARED STV_DEFAULT"
__nv_reservedSMEM_offset_0_alias:
	.zero		0
	.zero		64


//--------------------- .nv.shared._Z16zeroMemoryKernelPfi --------------------------
	.section	.nv.shared._Z16zeroMemoryKernelPfi,"aw",@nobits
	.sectionflags	@""
	.align	16
	.zero		1024


//--------------------- .nv.shared._Z15sgdUpdateKernelPfPKfffi --------------------------
	.section	.nv.shared._Z15sgdUpdateKernelPfPKfffi,"aw",@nobits
	.sectionflags	@""
	.align	16
	.zero		1024


//--------------------- .nv.shared._Z24conv2dBackwardBiasKernelPKfPfiiii --------------------------
	.section	.nv.shared._Z24conv2dBackwardBiasKernelPKfPfiiii,"aw",@nobits
	.sectionflags	@""
	.align	16
	.zero		1024


//--------------------- .nv.shared._Z27conv2dBackwardWeightsKernelPKfS0_Pfiiiiiii --------------------------
	.section	.nv.shared._Z27conv2dBackwardWeightsKernelPKfS0_Pfiiiiiii,"aw",@nobits
	.sectionflags	@""
	.align	16
	.zero		1024


//--------------------- .nv.shared._Z25conv2dBackwardInputKernelPKfS0_Pfiiiiiii --------------------------
	.section	.nv.shared._Z25conv2dBackwardInputKernelPKfS0_Pfiiiiiii,"aw",@nobits
	.sectionflags	@""
	.align	16
	.zero		1024


//--------------------- .nv.shared._Z19conv2dForwardKernelPKfS0_S0_Pfiiiiiii --------------------------
	.section	.nv.shared._Z19conv2dForwardKernelPKfS0_S0_Pfiiiiiii,"aw",@nobits
	.sectionflags	@""
	.align	16
	.zero		1024


//--------------------- .nv.shared._Z14MSELossForwardPKfS0_PfS1_i --------------------------
	.section	.nv.shared._Z14MSELossForwardPKfS0_PfS1_i,"aw",@nobits
	.sectionflags	@""
	.align	16
	.zero		1024


//--------------------- .nv.shared._Z19Upsample2x2BackwardPKfPfiiii --------------------------
	.section	.nv.shared._Z19Upsample2x2BackwardPKfPfiiii,"aw",@nobits
	.sectionflags	@""
	.align	16
	.zero		1024


//--------------------- .nv.shared._Z18Upsample2x2ForwardPKfPfiiii --------------------------
	.section	.nv.shared._Z18Upsample2x2ForwardPKfPfiiii,"aw",@nobits
	.sectionflags	@""
	.align	16
	.zero		1024


//--------------------- .nv.shared._Z18MaxPool2x2BackwardPKfPKiPfii --------------------------
	.section	.nv.shared._Z18MaxPool2x2BackwardPKfPKiPfii,"aw",@nobits
	.sectionflags	@""
	.align	16
	.zero		1024


//--------------------- .nv.shared._Z17MaxPool2x2ForwardPKfPfPiiiii --------------------------
	.section	.nv.shared._Z17MaxPool2x2ForwardPKfPfPiiiii,"aw",@nobits
	.sectionflags	@""
	.align	16
	.zero		1024


//--------------------- .nv.shared._Z15SigmoidBackwardPKfS0_Pfi --------------------------
	.section	.nv.shared._Z15SigmoidBackwardPKfS0_Pfi,"aw",@nobits
	.sectionflags	@""
	.align	16
	.zero		1024


//--------------------- .nv.shared._Z14SigmoidForwardPKfPfi --------------------------
	.section	.nv.shared._Z14SigmoidForwardPKfPfi,"aw",@nobits
	.sectionflags	@""
	.align	16
	.zero		1024


//--------------------- .nv.shared._Z12ReLUBackwardPKfPfPhi --------------------------
	.section	.nv.shared._Z12ReLUBackwardPKfPfPhi,"aw",@nobits
	.sectionflags	@""
	.align	16
	.zero		1024


//--------------------- .nv.shared._Z11ReLUForwardPKfPfPhi --------------------------
	.section	.nv.shared._Z11ReLUForwardPKfPfPhi,"aw",@nobits
	.sectionflags	@""
	.align	16
	.zero		1024


//--------------------- .nv.constant0._Z18sumReductionKernelPKfPfi --------------------------
	.section	.nv.constant0._Z18sumReductionKernelPKfPfi,"a",@progbits
	.sectionflags	@""
	.align	4
.nv.constant0._Z18sumReductionKernelPKfPfi:
	.zero		916


//--------------------- .nv.constant0._Z16zeroMemoryKernelPfi --------------------------
	.section	.nv.constant0._Z16zeroMemoryKernelPfi,"a",@progbits
	.sectionflags	@""
	.align	4
.nv.constant0._Z16zeroMemoryKernelPfi:
	.zero		908


//--------------------- .nv.constant0._Z15sgdUpdateKernelPfPKfffi --------------------------
	.section	.nv.constant0._Z15sgdUpdateKernelPfPKfffi,"a",@progbits
	.sectionflags	@""
	.align	4
.nv.constant0._Z15sgdUpdateKernelPfPKfffi:
	.zero		924


//--------------------- .nv.constant0._Z24conv2dBackwardBiasKernelPKfPfiiii --------------------------
	.section	.nv.constant0._Z24conv2dBackwardBiasKernelPKfPfiiii,"a",@progbits
	.sectionflags	@""
	.align	4
.nv.constant0._Z24conv2dBackwardBiasKernelPKfPfiiii:
	.zero		928


//--------------------- .nv.constant0._Z27conv2dBackwardWeightsKernelPKfS0_Pfiiiiiii --------------------------
	.section	.nv.constant0._Z27conv2dBackwardWeightsKernelPKfS0_Pfiiiiiii,"a",@progbits
	.sectionflags	@""
	.align	4
.nv.constant0._Z27conv2dBackwardWeightsKernelPKfS0_Pfiiiiiii:
	.zero		948


//--------------------- .nv.constant0._Z25conv2dBackwardInputKernelPKfS0_Pfiiiiiii --------------------------
	.section	.nv.constant0._Z25conv2dBackwardInputKernelPKfS0_Pfiiiiiii,"a",@progbits
	.sectionflags	@""
	.align	4
.nv.constant0._Z25conv2dBackwardInputKernelPKfS0_Pfiiiiiii:
	.zero		948


//--------------------- .nv.constant0._Z19conv2dForwardKernelPKfS0_S0_Pfiiiiiii --------------------------
	.section	.nv.constant0._Z19conv2dForwardKernelPKfS0_S0_Pfiiiiiii,"a",@progbits
	.sectionflags	@""
	.align	4
.nv.constant0._Z19conv2dForwardKernelPKfS0_S0_Pfiiiiiii:
	.zero		956


//--------------------- .nv.constant0._Z14MSELossForwardPKfS0_PfS1_i --------------------------
	.section	.nv.constant0._Z14MSELossForwardPKfS0_PfS1_i,"a",@progbits
	.sectionflags	@""
	.align	4
.nv.constant0._Z14MSELossForwardPKfS0_PfS1_i:
	.zero		932


//--------------------- .nv.constant0._Z19Upsample2x2BackwardPKfPfiiii --------------------------
	.section	.nv.constant0._Z19Upsample2x2BackwardPKfPfiiii,"a",@progbits
	.sectionflags	@""
	.align	4
.nv.constant0._Z19Upsample2x2BackwardPKfPfiiii:
	.zero		928


//--------------------- .nv.constant0._Z18Upsample2x2ForwardPKfPfiiii --------------------------
	.section	.nv.constant0._Z18Upsample2x2ForwardPKfPfiiii,"a",@progbits
	.sectionflags	@""
	.align	4
.nv.constant0._Z18Upsample2x2ForwardPKfPfiiii:
	.zero		928


//--------------------- .nv.constant0._Z18MaxPool2x2BackwardPKfPKiPfii --------------------------
	.section	.nv.constant0._Z18MaxPool2x2BackwardPKfPKiPfii,"a",@progbits
	.sectionflags	@""
	.align	4
.nv.constant0._Z18MaxPool2x2BackwardPKfPKiPfii:
	.zero		928


//--------------------- .nv.constant0._Z17MaxPool2x2ForwardPKfPfPiiiii --------------------------
	.section	.nv.constant0._Z17MaxPool2x2ForwardPKfPfPiiiii,"a",@progbits
	.sectionflags	@""
	.align	4
.nv.constant0._Z17MaxPool2x2ForwardPKfPfPiiiii:
	.zero		936


//--------------------- .nv.constant0._Z15SigmoidBackwardPKfS0_Pfi --------------------------
	.section	.nv.constant0._Z15SigmoidBackwardPKfS0_Pfi,"a",@progbits
	.sectionflags	@""
	.align	4
.nv.constant0._Z15SigmoidBackwardPKfS0_Pfi:
	.zero		924


//--------------------- .nv.constant0._Z14SigmoidForwardPKfPfi --------------------------
	.section	.nv.constant0._Z14SigmoidForwardPKfPfi,"a",@progbits
	.sectionflags	@""
	.align	4
.nv.constant0._Z14SigmoidForwardPKfPfi:
	.zero		916


//--------------------- .nv.constant0._Z12ReLUBackwardPKfPfPhi --------------------------
	.section	.nv.constant0._Z12ReLUBackwardPKfPfPhi,"a",@progbits
	.sectionflags	@""
	.align	4
.nv.constant0._Z12ReLUBackwardPKfPfPhi:
	.zero		924


//--------------------- .nv.constant0._Z11ReLUForwardPKfPfPhi --------------------------
	.section	.nv.constant0._Z11ReLUForwardPKfPfPhi,"a",@progbits
	.sectionflags	@""
	.align	4
.nv.constant0._Z11ReLUForwardPKfPfPhi:
	.zero		924


//--------------------- SYMBOLS --------------------------

	.type		.nv.reservedSmem.offset0,@object
	.size		.nv.reservedSmem.offset0,0x4
	.type		.nv.reservedSmem.cap,@object
	.size		.nv.reservedSmem.cap,0x4
